	.target	sm_100a

	.elftype	@"ET_EXEC"


//--------------------- .note.nv.tkinfo           --------------------------
	.section	.note.nv.tkinfo,"",@"SHT_NOTE"
	.sectionflags	@"SHF_NOTE_NV_TKINFO"
	.tkinfo
        /*0018*/ 	.word	0x00000002
        /*0030*/ 	.string	""
        /*0030*/ 	.string	"ptxas"
        /*0030*/ 	.string	"Cuda compilation tools, release 13.0, V13.0.88"
        /*0030*/ 	.string	"Build cuda_13.0.r13.0/compiler.36424714_0"
        /*0030*/ 	.string	"-arch sm_100a -m 64 "



//--------------------- .note.nv.cuinfo           --------------------------
	.section	.note.nv.cuinfo,"",@"SHT_NOTE"
	.sectionflags	@"SHF_NOTE_NV_CUINFO"
        /*0018*/ 	.short	0x0002
        /*001a*/ 	.short	0x0064
        /*001c*/ 	.short	0x0082
	.zero		2


//--------------------- .nv.info                  --------------------------
	.section	.nv.info,"",@"SHT_CUDA_INFO"
	.align	4


	//----- nvinfo : EIATTR_REGCOUNT
	.align		4
        /*0000*/ 	.byte	0x04, 0x2f
        /*0002*/ 	.short	(.L_19 - .L_18)
	.align		4
.L_18:
        /*0004*/ 	.word	index@(_ZN7cutlass13device_kernelINS_4gemm6kernel13GemmUniversalIN4cute5tupleIJiiiiEEENS1_10collective13CollectiveMmaINS1_35MainloopSm100TmaUmmaWarpSpecializedILi3ELi2ELi4ENS5_IJNS4_1CILi1EEESB_SB_EEEEENS5_IJNSA_ILi64EEENSA_ILi192EEENSA_ILi128EEEEEENS_6half_tENS5_IJlSB_lEEESI_SJ_NS4_8TiledMMAINS4_8MMA_AtomIJNS4_20SM100_MMA_F16BF16_SSISI_SI_fLi64ELi192ELNS4_4UMMA5MajorE0ELSO_0ELNSN_7ScaleInE0ELSP_0EEEEEENS4_6LayoutISC_NS5_IJNSA_ILi0EEEST_ST_EEEEENS5_IJNS4_10UnderscoreESW_SW_EEEEENS4_13SM90_TMA_LOADENS4_14ComposedLayoutINS4_7SwizzleILi3ELi4ELi3EEENS4_18smem_ptr_flag_bitsILi16EEENSS_INS5_IJNSA_ILi8EEESE_EEENS5_IJSE_SB_EEEEEEEvNS4_8identityESZ_S19_vS1A_EENS_8epilogue10collective18CollectiveEpilogueINS1C_23Sm100TmaWarpSpecializedILi3ELi2ELi32ELb1ELb0EEEJSH_NS5_IJNSS_ISE_SB_EES1H_EEESI_SJ_SI_SJ_NS1C_6fusion15FusionCallbacksIS1G_NS1J_17LinearCombinationISI_fSI_fLNS_15FloatRoundStyleE2EEESH_S1I_JEEENS4_5SM1004TMEM4LOAD26SM100_TMEM_LOAD_16dp256b8xESZ_S19_NS4_17SM75_U32x4_LDSM_NENS4_14SM90_TMA_STOREES19_NS4_17SM90_U32x4_STSM_NENS4_39AutoVectorizingCopyWithAssumedAlignmentILi128EEEEEEvvEEEEvNT_6ParamsE)
        /*0008*/ 	.word	0x00000070


	//----- nvinfo : EIATTR_FRAME_SIZE
	.align		4
.L_19:
        /*000c*/ 	.byte	0x04, 0x11
        /*000e*/ 	.short	(.L_21 - .L_20)
	.align		4
.L_20:
        /*0010*/ 	.word	index@($__internal_2_$__cuda_sm10x_tcgen05_guardrail_trap_unallocated_columns_being_dealloced)
        /*0014*/ 	.word	0x00000000


	//----- nvinfo : EIATTR_FRAME_SIZE
	.align		4
.L_21:
        /*0018*/ 	.byte	0x04, 0x11
        /*001a*/ 	.short	(.L_23 - .L_22)
	.align		4
.L_22:
        /*001c*/ 	.word	index@($__internal_1_$__cuda_sm10x_tcgen05_guardrail_trap_phase_invalid_during_alloc)
        /*0020*/ 	.word	0x00000000


	//----- nvinfo : EIATTR_FRAME_SIZE
	.align		4
.L_23:
        /*0024*/ 	.byte	0x04, 0x11
        /*0026*/ 	.short	(.L_25 - .L_24)
	.align		4
.L_24:
        /*0028*/ 	.word	index@($__internal_0_$__cuda_sm10x_tcgen05_guardrail_trap_col_being_dealloced_not_returned_by_alloc)
        /*002c*/ 	.word	0x00000000


	//----- nvinfo : EIATTR_FRAME_SIZE
	.align		4
.L_25:
        /*0030*/ 	.byte	0x04, 0x11
        /*0032*/ 	.short	(.L_27 - .L_26)
	.align		4
.L_26:
        /*0034*/ 	.word	index@(_ZN7cutlass13device_kernelINS_4gemm6kernel13GemmUniversalIN4cute5tupleIJiiiiEEENS1_10collective13CollectiveMmaINS1_35MainloopSm100TmaUmmaWarpSpecializedILi3ELi2ELi4ENS5_IJNS4_1CILi1EEESB_SB_EEEEENS5_IJNSA_ILi64EEENSA_ILi192EEENSA_ILi128EEEEEENS_6half_tENS5_IJlSB_lEEESI_SJ_NS4_8TiledMMAINS4_8MMA_AtomIJNS4_20SM100_MMA_F16BF16_SSISI_SI_fLi64ELi192ELNS4_4UMMA5MajorE0ELSO_0ELNSN_7ScaleInE0ELSP_0EEEEEENS4_6LayoutISC_NS5_IJNSA_ILi0EEEST_ST_EEEEENS5_IJNS4_10UnderscoreESW_SW_EEEEENS4_13SM90_TMA_LOADENS4_14ComposedLayoutINS4_7SwizzleILi3ELi4ELi3EEENS4_18smem_ptr_flag_bitsILi16EEENSS_INS5_IJNSA_ILi8EEESE_EEENS5_IJSE_SB_EEEEEEEvNS4_8identityESZ_S19_vS1A_EENS_8epilogue10collective18CollectiveEpilogueINS1C_23Sm100TmaWarpSpecializedILi3ELi2ELi32ELb1ELb0EEEJSH_NS5_IJNSS_ISE_SB_EES1H_EEESI_SJ_SI_SJ_NS1C_6fusion15FusionCallbacksIS1G_NS1J_17LinearCombinationISI_fSI_fLNS_15FloatRoundStyleE2EEESH_S1I_JEEENS4_5SM1004TMEM4LOAD26SM100_TMEM_LOAD_16dp256b8xESZ_S19_NS4_17SM75_U32x4_LDSM_NENS4_14SM90_TMA_STOREES19_NS4_17SM90_U32x4_STSM_NENS4_39AutoVectorizingCopyWithAssumedAlignmentILi128EEEEEEvvEEEEvNT_6ParamsE)
        /*0038*/ 	.word	0x00000000


	//----- nvinfo : EIATTR_MIN_STACK_SIZE
	.align		4
.L_27:
        /*003c*/ 	.byte	0x04, 0x12
        /*003e*/ 	.short	(.L_29 - .L_28)
	.align		4
.L_28:
        /*0040*/ 	.word	index@(_ZN7cutlass13device_kernelINS_4gemm6kernel13GemmUniversalIN4cute5tupleIJiiiiEEENS1_10collective13CollectiveMmaINS1_35MainloopSm100TmaUmmaWarpSpecializedILi3ELi2ELi4ENS5_IJNS4_1CILi1EEESB_SB_EEEEENS5_IJNSA_ILi64EEENSA_ILi192EEENSA_ILi128EEEEEENS_6half_tENS5_IJlSB_lEEESI_SJ_NS4_8TiledMMAINS4_8MMA_AtomIJNS4_20SM100_MMA_F16BF16_SSISI_SI_fLi64ELi192ELNS4_4UMMA5MajorE0ELSO_0ELNSN_7ScaleInE0ELSP_0EEEEEENS4_6LayoutISC_NS5_IJNSA_ILi0EEEST_ST_EEEEENS5_IJNS4_10UnderscoreESW_SW_EEEEENS4_13SM90_TMA_LOADENS4_14ComposedLayoutINS4_7SwizzleILi3ELi4ELi3EEENS4_18smem_ptr_flag_bitsILi16EEENSS_INS5_IJNSA_ILi8EEESE_EEENS5_IJSE_SB_EEEEEEEvNS4_8identityESZ_S19_vS1A_EENS_8epilogue10collective18CollectiveEpilogueINS1C_23Sm100TmaWarpSpecializedILi3ELi2ELi32ELb1ELb0EEEJSH_NS5_IJNSS_ISE_SB_EES1H_EEESI_SJ_SI_SJ_NS1C_6fusion15FusionCallbacksIS1G_NS1J_17LinearCombinationISI_fSI_fLNS_15FloatRoundStyleE2EEESH_S1I_JEEENS4_5SM1004TMEM4LOAD26SM100_TMEM_LOAD_16dp256b8xESZ_S19_NS4_17SM75_U32x4_LDSM_NENS4_14SM90_TMA_STOREES19_NS4_17SM90_U32x4_STSM_NENS4_39AutoVectorizingCopyWithAssumedAlignmentILi128EEEEEEvvEEEEvNT_6ParamsE)
        /*0044*/ 	.word	0x00000000
.L_29:


//--------------------- .nv.compat                --------------------------
	.section	.nv.compat,"",@"SHT_CUDA_COMPAT_INFO"
	.align	4
        /*0000*/ 	.byte	0x02, 0x09, 0x01, 0x00, 0x02, 0x02, 0x02, 0x00, 0x02, 0x05, 0x05, 0x00, 0x03, 0x07, 0x01, 0x01
        /*0010*/ 	.byte	0x02, 0x03, 0x01, 0x00, 0x02, 0x06, 0x01, 0x00, 0x04, 0x0b, 0x08, 0x00, 0x09, 0x00, 0x00, 0x00
        /*0020*/ 	.byte	0x00, 0x00, 0x00, 0x00


//--------------------- .nv.info._ZN7cutlass13device_kernelINS_4gemm6kernel13GemmUniversalIN4cute5tupleIJiiiiEEENS1_10collective13CollectiveMmaINS1_35MainloopSm100TmaUmmaWarpSpecializedILi3ELi2ELi4ENS5_IJNS4_1CILi1EEESB_SB_EEEEENS5_IJNSA_ILi64EEENSA_ILi192EEENSA_ILi128EEEEEENS_6half_tENS5_IJlSB_lEEESI_SJ_NS4_8TiledMMAINS4_8MMA_AtomIJNS4_20SM100_MMA_F16BF16_SSISI_SI_fLi64ELi192ELNS4_4UMMA5MajorE0ELSO_0ELNSN_7ScaleInE0ELSP_0EEEEEENS4_6LayoutISC_NS5_IJNSA_ILi0EEEST_ST_EEEEENS5_IJNS4_10UnderscoreESW_SW_EEEEENS4_13SM90_TMA_LOADENS4_14ComposedLayoutINS4_7SwizzleILi3ELi4ELi3EEENS4_18smem_ptr_flag_bitsILi16EEENSS_INS5_IJNSA_ILi8EEESE_EEENS5_IJSE_SB_EEEEEEEvNS4_8identityESZ_S19_vS1A_EENS_8epilogue10collective18CollectiveEpilogueINS1C_23Sm100TmaWarpSpecializedILi3ELi2ELi32ELb1ELb0EEEJSH_NS5_IJNSS_ISE_SB_EES1H_EEESI_SJ_SI_SJ_NS1C_6fusion15FusionCallbacksIS1G_NS1J_17LinearCombinationISI_fSI_fLNS_15FloatRoundStyleE2EEESH_S1I_JEEENS4_5SM1004TMEM4LOAD26SM100_TMEM_LOAD_16dp256b8xESZ_S19_NS4_17SM75_U32x4_LDSM_NENS4_14SM90_TMA_STOREES19_NS4_17SM90_U32x4_STSM_NENS4_39AutoVectorizingCopyWithAssumedAlignmentILi128EEEEEEvvEEEEvNT_6ParamsE --------------------------
	.section	.nv.info._ZN7cutlass13device_kernelINS_4gemm6kernel13GemmUniversalIN4cute5tupleIJiiiiEEENS1_10collective13CollectiveMmaINS1_35MainloopSm100TmaUmmaWarpSpecializedILi3ELi2ELi4ENS5_IJNS4_1CILi1EEESB_SB_EEEEENS5_IJNSA_ILi64EEENSA_ILi192EEENSA_ILi128EEEEEENS_6half_tENS5_IJlSB_lEEESI_SJ_NS4_8TiledMMAINS4_8MMA_AtomIJNS4_20SM100_MMA_F16BF16_SSISI_SI_fLi64ELi192ELNS4_4UMMA5MajorE0ELSO_0ELNSN_7ScaleInE0ELSP_0EEEEEENS4_6LayoutISC_NS5_IJNSA_ILi0EEEST_ST_EEEEENS5_IJNS4_10UnderscoreESW_SW_EEEEENS4_13SM90_TMA_LOADENS4_14ComposedLayoutINS4_7SwizzleILi3ELi4ELi3EEENS4_18smem_ptr_flag_bitsILi16EEENSS_INS5_IJNSA_ILi8EEESE_EEENS5_IJSE_SB_EEEEEEEvNS4_8identityESZ_S19_vS1A_EENS_8epilogue10collective18CollectiveEpilogueINS1C_23Sm100TmaWarpSpecializedILi3ELi2ELi32ELb1ELb0EEEJSH_NS5_IJNSS_ISE_SB_EES1H_EEESI_SJ_SI_SJ_NS1C_6fusion15FusionCallbacksIS1G_NS1J_17LinearCombinationISI_fSI_fLNS_15FloatRoundStyleE2EEESH_S1I_JEEENS4_5SM1004TMEM4LOAD26SM100_TMEM_LOAD_16dp256b8xESZ_S19_NS4_17SM75_U32x4_LDSM_NENS4_14SM90_TMA_STOREES19_NS4_17SM90_U32x4_STSM_NENS4_39AutoVectorizingCopyWithAssumedAlignmentILi128EEEEEEvvEEEEvNT_6ParamsE,"",@"SHT_CUDA_INFO"
	.sectionflags	@""
	.align	4


	//----- nvinfo : EIATTR_CUDA_API_VERSION
	.align		4
        /*0000*/ 	.byte	0x04, 0x37
        /*0002*/ 	.short	(.L_31 - .L_30)
.L_30:
        /*0004*/ 	.word	0x00000082


	//----- nvinfo : EIATTR_KPARAM_INFO
	.align		4
.L_31:
        /*0008*/ 	.byte	0x04, 0x17
        /*000a*/ 	.short	(.L_33 - .L_32)
.L_32:
        /*000c*/ 	.word	0x00000000
        /*0010*/ 	.short	0x0000
        /*0012*/ 	.short	0x0000
        /*0014*/ 	.byte	0x00, 0xf0, 0x01, 0x20


	//----- nvinfo : EIATTR_AT_ENTRY_FRAGMENTS
	.align		4
.L_33:
        /*0018*/ 	.byte	0x04, 0x4f
        /*001a*/ 	.short	(.L_35 - .L_34)


	//   ....[0]....
.L_34:
        /*001c*/ 	.word	0x00000006


	//----- nvinfo : EIATTR_RESERVED_SMEM_USED
	.align		4
.L_35:
        /*0020*/ 	.byte	0x01, 0x41
	.zero		2


	//----- nvinfo : EIATTR_SPARSE_MMA_MASK
	.align		4
        /*0024*/ 	.byte	0x03, 0x50
        /*0026*/ 	.short	0x0000


	//----- nvinfo : EIATTR_TCGEN05_1CTA_USED
	.align		4
        /*0028*/ 	.byte	0x01, 0x51
	.zero		2


	//----- nvinfo : EIATTR_MAXREG_COUNT
	.align		4
        /*002c*/ 	.byte	0x03, 0x1b
        /*002e*/ 	.short	0x00ff


	//----- nvinfo : EIATTR_NUM_BARRIERS
	.align		4
        /*0030*/ 	.byte	0x02, 0x4c
        /*0032*/ 	.byte	0x07
	.zero		1


	//----- nvinfo : EIATTR_EXTERNS
	.align		4
        /*0034*/ 	.byte	0x04, 0x0f
        /*0036*/ 	.short	(.L_37 - .L_36)


	//   ....[0]....
	.align		4
.L_36:
        /*0038*/ 	.word	index@(__assertfail)


	//----- nvinfo : EIATTR_MERCURY_ISA_VERSION
	.align		4
.L_37:
        /*003c*/ 	.byte	0x03, 0x5f
        /*003e*/ 	.short	0x0101


	//----- nvinfo : EIATTR_INT_WARP_WIDE_INSTR_OFFSETS
	.align		4
        /*0040*/ 	.byte	0x04, 0x31
        /*0042*/ 	.short	(.L_39 - .L_38)


	//   ....[0]....
.L_38:
        /*0044*/ 	.word	0x00001f00


	//   ....[1]....
        /*0048*/ 	.word	0x00003ac0


	//   ....[2]....
        /*004c*/ 	.word	0x00003af0


	//   ....[3]....
        /*0050*/ 	.word	0x00003b40


	//   ....[4]....
        /*0054*/ 	.word	0x00004450


	//   ....[5]....
        /*0058*/ 	.word	0x000044b0


	//   ....[6]....
        /*005c*/ 	.word	0x000045b0


	//   ....[7]....
        /*0060*/ 	.word	0x00004640


	//   ....[8]....
        /*0064*/ 	.word	0x00004810


	//   ....[9]....
        /*0068*/ 	.word	0x00004970


	//----- nvinfo : EIATTR_COOP_GROUP_MASK_REGIDS
	.align		4
.L_39:
        /*006c*/ 	.byte	0x04, 0x29
        /*006e*/ 	.short	(.L_41 - .L_40)


	//   ....[0]....
.L_40:
        /*0070*/ 	.word	0xffffffff


	//   ....[1]....
        /*0074*/ 	.word	0xffffffff


	//   ....[2]....
        /*0078*/ 	.word	0xffffffff


	//   ....[3]....
        /*007c*/ 	.word	0xffffffff


	//   ....[4]....
        /*0080*/ 	.word	0xffffffff


	//   ....[5]....
        /*0084*/ 	.word	0xffffffff


	//   ....[6]....
        /*0088*/ 	.word	0xffffffff


	//   ....[7]....
        /*008c*/ 	.word	0xffffffff


	//   ....[8]....
        /*0090*/ 	.word	0xffffffff


	//   ....[9]....
        /*0094*/ 	.word	0xffffffff


	//   ....[10]....
        /*0098*/ 	.word	0xffffffff


	//   ....[11]....
        /*009c*/ 	.word	0xffffffff


	//   ....[12]....
        /*00a0*/ 	.word	0xffffffff


	//----- nvinfo : EIATTR_COOP_GROUP_INSTR_OFFSETS
	.align		4
.L_41:
        /*00a4*/ 	.byte	0x04, 0x28
        /*00a6*/ 	.short	(.L_43 - .L_42)


	//   ....[0]....
.L_42:
        /*00a8*/ 	.word	0x00000090


	//   ....[1]....
        /*00ac*/ 	.word	0x000004d0


	//   ....[2]....
        /*00b0*/ 	.word	0x00000620


	//   ....[3]....
        /*00b4*/ 	.word	0x000007a0


	//   ....[4]....
        /*00b8*/ 	.word	0x000008a0


	//   ....[5]....
        /*00bc*/ 	.word	0x00000a10


	//   ....[6]....
        /*00c0*/ 	.word	0x00000bb0


	//   ....[7]....
        /*00c4*/ 	.word	0x00001de0


	//   ....[8]....
        /*00c8*/ 	.word	0x00002b30


	//   ....[9]....
        /*00cc*/ 	.word	0x00002d40


	//   ....[10]....
        /*00d0*/ 	.word	0x00002d70


	//   ....[11]....
        /*00d4*/ 	.word	0x000039b0


	//   ....[12]....
        /*00d8*/ 	.word	0x00003be0


	//----- nvinfo : EIATTR_VRC_CTA_INIT_COUNT
	.align		4
.L_43:
        /*00dc*/ 	.byte	0x02, 0x4a
        /*00de*/ 	.byte	0x80
	.zero		1


	//----- nvinfo : EIATTR_SYSCALL_OFFSETS
	.align		4
        /*00e0*/ 	.byte	0x04, 0x46
        /*00e2*/ 	.short	(.L_45 - .L_44)


	//   ....[0]....
.L_44:
        /*00e4*/ 	.word	0x00005400


	//   ....[1]....
        /*00e8*/ 	.word	0x000054f0


	//   ....[2]....
        /*00ec*/ 	.word	0x00005d10


	//   ....[3]....
        /*00f0*/ 	.word	0x000069e0


	//   ....[4]....
        /*00f4*/ 	.word	0x00007660


	//----- nvinfo : EIATTR_MBARRIER_INSTR_OFFSETS
	.align		4
.L_45:
        /*00f8*/ 	.byte	0x04, 0x39
        /*00fa*/ 	.short	(.L_47 - .L_46)


	//   ....[0]....
.L_46:
        /*00fc*/ 	.word	0x000005b0
        /*0100*/ 	.word	0x000000ff
        /*0104*/ 	.word	0x00000000
        /*0108*/ 	.short	0x0100
        /*010a*/ 	.byte	0x05
	.zero		1


	//   ....[1]....
        /*010c*/ 	.word	0x000005c0
        /*0110*/ 	.word	0x000000ff
        /*0114*/ 	.word	0x00000018
        /*0118*/ 	.short	0x0100
        /*011a*/ 	.byte	0x05
	.zero		1


	//   ....[2]....
        /*011c*/ 	.word	0x000005d0
        /*0120*/ 	.word	0x000000ff
        /*0124*/ 	.word	0x00000008
        /*0128*/ 	.short	0x0100
        /*012a*/ 	.byte	0x05
	.zero		1


	//   ....[3]....
        /*012c*/ 	.word	0x000005e0
        /*0130*/ 	.word	0x000000ff
        /*0134*/ 	.word	0x00000020
        /*0138*/ 	.short	0x0100
        /*013a*/ 	.byte	0x05
	.zero		1


	//   ....[4]....
        /*013c*/ 	.word	0x000005f0
        /*0140*/ 	.word	0x000000ff
        /*0144*/ 	.word	0x00000010
        /*0148*/ 	.short	0x0100
        /*014a*/ 	.byte	0x05
	.zero		1


	//   ....[5]....
        /*014c*/ 	.word	0x00000600
        /*0150*/ 	.word	0x000000ff
        /*0154*/ 	.word	0x00000028
        /*0158*/ 	.short	0x0100
        /*015a*/ 	.byte	0x05
	.zero		1


	//   ....[6]....
        /*015c*/ 	.word	0x00000730
        /*0160*/ 	.word	0x000000ff
        /*0164*/ 	.word	0x00000030
        /*0168*/ 	.short	0x0100
        /*016a*/ 	.byte	0x07
	.zero		1


	//   ....[7]....
        /*016c*/ 	.word	0x00000740
        /*0170*/ 	.word	0x000000ff
        /*0174*/ 	.word	0x00000048
        /*0178*/ 	.short	0x0100
        /*017a*/ 	.byte	0x07
	.zero		1


	//   ....[8]....
        /*017c*/ 	.word	0x00000750
        /*0180*/ 	.word	0x000000ff
        /*0184*/ 	.word	0x00000038
        /*0188*/ 	.short	0x0100
        /*018a*/ 	.byte	0x07
	.zero		1


	//   ....[9]....
        /*018c*/ 	.word	0x00000760
        /*0190*/ 	.word	0x000000ff
        /*0194*/ 	.word	0x00000050
        /*0198*/ 	.short	0x0100
        /*019a*/ 	.byte	0x07
	.zero		1


	//   ....[10]....
        /*019c*/ 	.word	0x00000770
        /*01a0*/ 	.word	0x000000ff
        /*01a4*/ 	.word	0x00000040
        /*01a8*/ 	.short	0x0100
        /*01aa*/ 	.byte	0x07
	.zero		1


	//   ....[11]....
        /*01ac*/ 	.word	0x00000780
        /*01b0*/ 	.word	0x000000ff
        /*01b4*/ 	.word	0x00000058
        /*01b8*/ 	.short	0x0100
        /*01ba*/ 	.byte	0x07
	.zero		1


	//   ....[12]....
        /*01bc*/ 	.word	0x00000870
        /*01c0*/ 	.word	0x000000ff
        /*01c4*/ 	.word	0x00000060
        /*01c8*/ 	.short	0x0100
        /*01ca*/ 	.byte	0x05
	.zero		1


	//   ....[13]....
        /*01cc*/ 	.word	0x00000880
        /*01d0*/ 	.word	0x000000ff
        /*01d4*/ 	.word	0x00000068
        /*01d8*/ 	.short	0x0100
        /*01da*/ 	.byte	0x05
	.zero		1


	//   ....[14]....
        /*01dc*/ 	.word	0x000009c0
        /*01e0*/ 	.word	0x000000ff
        /*01e4*/ 	.word	0x00000070
        /*01e8*/ 	.short	0x0100
        /*01ea*/ 	.byte	0x05
	.zero		1


	//   ....[15]....
        /*01ec*/ 	.word	0x000009d0
        /*01f0*/ 	.word	0x000000ff
        /*01f4*/ 	.word	0x00000080
        /*01f8*/ 	.short	0x0100
        /*01fa*/ 	.byte	0x05
	.zero		1


	//   ....[16]....
        /*01fc*/ 	.word	0x000009e0
        /*0200*/ 	.word	0x000000ff
        /*0204*/ 	.word	0x00000078
        /*0208*/ 	.short	0x0100
        /*020a*/ 	.byte	0x05
	.zero		1


	//   ....[17]....
        /*020c*/ 	.word	0x000009f0
        /*0210*/ 	.word	0x000000ff
        /*0214*/ 	.word	0x00000088
        /*0218*/ 	.short	0x0100
        /*021a*/ 	.byte	0x05
	.zero		1


	//   ....[18]....
        /*021c*/ 	.word	0x00000b20
        /*0220*/ 	.word	0x000000ff
        /*0224*/ 	.word	0x00000090
        /*0228*/ 	.short	0x0100
        /*022a*/ 	.byte	0x07
	.zero		1


	//   ....[19]....
        /*022c*/ 	.word	0x00000b30
        /*0230*/ 	.word	0x000000ff
        /*0234*/ 	.word	0x000000b0
        /*0238*/ 	.short	0x0100
        /*023a*/ 	.byte	0x07
	.zero		1


	//   ....[20]....
        /*023c*/ 	.word	0x00000b40
        /*0240*/ 	.word	0x000000ff
        /*0244*/ 	.word	0x00000098
        /*0248*/ 	.short	0x0100
        /*024a*/ 	.byte	0x07
	.zero		1


	//   ....[21]....
        /*024c*/ 	.word	0x00000b50
        /*0250*/ 	.word	0x000000ff
        /*0254*/ 	.word	0x000000b8
        /*0258*/ 	.short	0x0100
        /*025a*/ 	.byte	0x07
	.zero		1


	//   ....[22]....
        /*025c*/ 	.word	0x00000b60
        /*0260*/ 	.word	0x000000ff
        /*0264*/ 	.word	0x000000a0
        /*0268*/ 	.short	0x0100
        /*026a*/ 	.byte	0x07
	.zero		1


	//   ....[23]....
        /*026c*/ 	.word	0x00000b70
        /*0270*/ 	.word	0x000000ff
        /*0274*/ 	.word	0x000000c0
        /*0278*/ 	.short	0x0100
        /*027a*/ 	.byte	0x07
	.zero		1


	//   ....[24]....
        /*027c*/ 	.word	0x00000b80
        /*0280*/ 	.word	0x000000ff
        /*0284*/ 	.word	0x000000a8
        /*0288*/ 	.short	0x0100
        /*028a*/ 	.byte	0x07
	.zero		1


	//   ....[25]....
        /*028c*/ 	.word	0x00000b90
        /*0290*/ 	.word	0x000000ff
        /*0294*/ 	.word	0x000000c8
        /*0298*/ 	.short	0x0100
        /*029a*/ 	.byte	0x07
	.zero		1


	//   ....[26]....
        /*029c*/ 	.word	0x00000c80
        /*02a0*/ 	.word	0x000000ff
        /*02a4*/ 	.word	0x000000d0
        /*02a8*/ 	.short	0x0100
        /*02aa*/ 	.byte	0x05
	.zero		1


	//   ....[27]....
        /*02ac*/ 	.word	0x00000c90
        /*02b0*/ 	.word	0x000000ff
        /*02b4*/ 	.word	0x000000e0
        /*02b8*/ 	.short	0x0100
        /*02ba*/ 	.byte	0x05
	.zero		1


	//   ....[28]....
        /*02bc*/ 	.word	0x00000ca0
        /*02c0*/ 	.word	0x000000ff
        /*02c4*/ 	.word	0x000000d8
        /*02c8*/ 	.short	0x0100
        /*02ca*/ 	.byte	0x05
	.zero		1


	//   ....[29]....
        /*02cc*/ 	.word	0x00000cb0
        /*02d0*/ 	.word	0x000000ff
        /*02d4*/ 	.word	0x000000e8
        /*02d8*/ 	.short	0x0100
        /*02da*/ 	.byte	0x05
	.zero		1


	//   ....[30]....
        /*02dc*/ 	.word	0x00001580
        /*02e0*/ 	.word	0x00000002
        /*02e4*/ 	.word	0x000000e0
        /*02e8*/ 	.short	0x010a
        /*02ea*/ 	.byte	0xff
	.zero		1


	//   ....[31]....
        /*02ec*/ 	.word	0x000015b0
        /*02f0*/ 	.word	0x00000002
        /*02f4*/ 	.word	0x000000d0
        /*02f8*/ 	.short	0x0101
        /*02fa*/ 	.byte	0xff
	.zero		1


	//   ....[32]....
        /*02fc*/ 	.word	0x00001680
        /*0300*/ 	.word	0x000000ff
        /*0304*/ 	.word	0x00000018
        /*0308*/ 	.short	0x010a
        /*030a*/ 	.byte	0x05
	.zero		1


	//   ....[33]....
        /*030c*/ 	.word	0x00001720
        /*0310*/ 	.word	0x000000ff
        /*0314*/ 	.word	0x00000018
        /*0318*/ 	.short	0x010a
        /*031a*/ 	.byte	0x21
	.zero		1


	//   ....[34]....
        /*031c*/ 	.word	0x00001870
        /*0320*/ 	.word	0x000000ff
        /*0324*/ 	.word	0x00000018
        /*0328*/ 	.short	0x010a
        /*032a*/ 	.byte	0x08
	.zero		1


	//   ....[35]....
        /*032c*/ 	.word	0x00001a40
        /*0330*/ 	.word	0x000000ff
        /*0334*/ 	.word	0x00000068
        /*0338*/ 	.short	0x0101
        /*033a*/ 	.byte	0x04
	.zero		1


	//   ....[36]....
        /*033c*/ 	.word	0x00001a60
        /*0340*/ 	.word	0x000000ff
        /*0344*/ 	.word	0x00000018
        /*0348*/ 	.short	0x010a
        /*034a*/ 	.byte	0x05
	.zero		1


	//   ....[37]....
        /*034c*/ 	.word	0x00001ae0
        /*0350*/ 	.word	0x000000ff
        /*0354*/ 	.word	0x00000018
        /*0358*/ 	.short	0x010a
        /*035a*/ 	.byte	0x21
	.zero		1


	//   ....[38]....
        /*035c*/ 	.word	0x00001c40
        /*0360*/ 	.word	0x000000ff
        /*0364*/ 	.word	0x00000018
        /*0368*/ 	.short	0x010a
        /*036a*/ 	.byte	0x08
	.zero		1


	//   ....[39]....
        /*036c*/ 	.word	0x00001e10
        /*0370*/ 	.word	0x00000002
        /*0374*/ 	.word	0x00000070
        /*0378*/ 	.short	0x010a
        /*037a*/ 	.byte	0xff
	.zero		1


	//   ....[40]....
        /*037c*/ 	.word	0x00001ed0
        /*0380*/ 	.word	0x00000002
        /*0384*/ 	.word	0x00000000
        /*0388*/ 	.short	0x0101
        /*038a*/ 	.byte	0xff
	.zero		1


	//   ....[41]....
        /*038c*/ 	.word	0x00002430
        /*0390*/ 	.word	0x000000ff
        /*0394*/ 	.word	0x00000000
        /*0398*/ 	.short	0x010a
        /*039a*/ 	.byte	0x05
	.zero		1


	//   ....[42]....
        /*039c*/ 	.word	0x000024c0
        /*03a0*/ 	.word	0x000000ff
        /*03a4*/ 	.word	0x00000000
        /*03a8*/ 	.short	0x010a
        /*03aa*/ 	.byte	0x05
	.zero		1


	//   ....[43]....
        /*03ac*/ 	.word	0x00002560
        /*03b0*/ 	.word	0x00000000
        /*03b4*/ 	.word	0x00000000
        /*03b8*/ 	.short	0x010a
        /*03ba*/ 	.byte	0xff
	.zero		1


	//   ....[44]....
        /*03bc*/ 	.word	0x00002680
        /*03c0*/ 	.word	0x00000000
        /*03c4*/ 	.word	0x000000d0
        /*03c8*/ 	.short	0x010a
        /*03ca*/ 	.byte	0xff
	.zero		1


	//   ....[45]....
        /*03cc*/ 	.word	0x000026f0
        /*03d0*/ 	.word	0x00000000
        /*03d4*/ 	.word	0x00000000
        /*03d8*/ 	.short	0x0101
        /*03da*/ 	.byte	0xff
	.zero		1


	//   ....[46]....
        /*03dc*/ 	.word	0x00002710
        /*03e0*/ 	.word	0x000000ff
        /*03e4*/ 	.word	0x00000080
        /*03e8*/ 	.short	0x010a
        /*03ea*/ 	.byte	0x05
	.zero		1


	//   ....[47]....
        /*03ec*/ 	.word	0x00002830
        /*03f0*/ 	.word	0x00000000
        /*03f4*/ 	.word	0x00000070
        /*03f8*/ 	.short	0x010a
        /*03fa*/ 	.byte	0xff
	.zero		1


	//   ....[48]....
        /*03fc*/ 	.word	0x00002930
        /*0400*/ 	.word	0x00000000
        /*0404*/ 	.word	0x00000000
        /*0408*/ 	.short	0x0101
        /*040a*/ 	.byte	0xff
	.zero		1


	//   ....[49]....
        /*040c*/ 	.word	0x000029c0
        /*0410*/ 	.word	0x000000ff
        /*0414*/ 	.word	0x00000080
        /*0418*/ 	.short	0x0106
        /*041a*/ 	.byte	0x05
	.zero		1


	//   ....[50]....
        /*041c*/ 	.word	0x000029e0
        /*0420*/ 	.word	0x000000ff
        /*0424*/ 	.word	0x00000080
        /*0428*/ 	.short	0x010a
        /*042a*/ 	.byte	0x05
	.zero		1


	//   ....[51]....
        /*042c*/ 	.word	0x00002a70
        /*0430*/ 	.word	0x000000ff
        /*0434*/ 	.word	0x00000080
        /*0438*/ 	.short	0x0106
        /*043a*/ 	.byte	0x04
	.zero		1


	//   ....[52]....
        /*043c*/ 	.word	0x00002ab0
        /*0440*/ 	.word	0x00000000
        /*0444*/ 	.word	0x00000080
        /*0448*/ 	.short	0x010a
        /*044a*/ 	.byte	0xff
	.zero		1


	//   ....[53]....
        /*044c*/ 	.word	0x00003070
        /*0450*/ 	.word	0x00000000
        /*0454*/ 	.word	0x00000070
        /*0458*/ 	.short	0x010a
        /*045a*/ 	.byte	0xff
	.zero		1


	//   ....[54]....
        /*045c*/ 	.word	0x00003180
        /*0460*/ 	.word	0x00000003
        /*0464*/ 	.word	0x00000000
        /*0468*/ 	.short	0x0101
        /*046a*/ 	.byte	0xff
	.zero		1


	//   ....[55]....
        /*046c*/ 	.word	0x00003190
        /*0470*/ 	.word	0x000000ff
        /*0474*/ 	.word	0x00000000
        /*0478*/ 	.short	0x010a
        /*047a*/ 	.byte	0x05
	.zero		1


	//   ....[56]....
        /*047c*/ 	.word	0x00003200
        /*0480*/ 	.word	0x000000ff
        /*0484*/ 	.word	0x000000b0
        /*0488*/ 	.short	0x010a
        /*048a*/ 	.byte	0x0e
	.zero		1


	//   ....[57]....
        /*048c*/ 	.word	0x000032d0
        /*0490*/ 	.word	0x000000ff
        /*0494*/ 	.word	0x00000000
        /*0498*/ 	.short	0x010a
        /*049a*/ 	.byte	0x13
	.zero		1


	//   ....[58]....
        /*049c*/ 	.word	0x00003400
        /*04a0*/ 	.word	0x000000ff
        /*04a4*/ 	.word	0x00000000
        /*04a8*/ 	.short	0x010a
        /*04aa*/ 	.byte	0x24
	.zero		1


	//   ....[59]....
        /*04ac*/ 	.word	0x000037e0
        /*04b0*/ 	.word	0x000000ff
        /*04b4*/ 	.word	0x00000000
        /*04b8*/ 	.short	0x010a
        /*04ba*/ 	.byte	0x05
	.zero		1


	//   ....[60]....
        /*04bc*/ 	.word	0x00003870
        /*04c0*/ 	.word	0x000000ff
        /*04c4*/ 	.word	0x00000000
        /*04c8*/ 	.short	0x010a
        /*04ca*/ 	.byte	0x05
	.zero		1


	//   ....[61]....
        /*04cc*/ 	.word	0x00003900
        /*04d0*/ 	.word	0x000000ff
        /*04d4*/ 	.word	0x00000000
        /*04d8*/ 	.short	0x010a
        /*04da*/ 	.byte	0x05
	.zero		1


	//   ....[62]....
        /*04dc*/ 	.word	0x00003990
        /*04e0*/ 	.word	0x000000ff
        /*04e4*/ 	.word	0x00000000
        /*04e8*/ 	.short	0x010a
        /*04ea*/ 	.byte	0x06
	.zero		1


	//   ....[63]....
        /*04ec*/ 	.word	0x00003e00
        /*04f0*/ 	.word	0x00000000
        /*04f4*/ 	.word	0x00000070
        /*04f8*/ 	.short	0x010a
        /*04fa*/ 	.byte	0xff
	.zero		1


	//   ....[64]....
        /*04fc*/ 	.word	0x00003ec0
        /*0500*/ 	.word	0x00000000
        /*0504*/ 	.word	0x00000000
        /*0508*/ 	.short	0x0101
        /*050a*/ 	.byte	0xff
	.zero		1


	//   ....[65]....
        /*050c*/ 	.word	0x000041e0
        /*0510*/ 	.word	0x000000ff
        /*0514*/ 	.word	0x00000068
        /*0518*/ 	.short	0x010a
        /*051a*/ 	.byte	0x07
	.zero		1


	//   ....[66]....
        /*051c*/ 	.word	0x000043d0
        /*0520*/ 	.word	0x000000ff
        /*0524*/ 	.word	0x00000048
        /*0528*/ 	.short	0x010a
        /*052a*/ 	.byte	0x07
	.zero		1


	//   ....[67]....
        /*052c*/ 	.word	0x00004550
        /*0530*/ 	.word	0x000000ff
        /*0534*/ 	.word	0x00000030
        /*0538*/ 	.short	0x010b
        /*053a*/ 	.byte	0x07
	.zero		1


	//   ....[68]....
        /*053c*/ 	.word	0x00004560
        /*0540*/ 	.word	0x000000ff
        /*0544*/ 	.word	0x00000000
        /*0548*/ 	.short	0x0101
        /*054a*/ 	.byte	0x08
	.zero		1


	//   ....[69]....
        /*054c*/ 	.word	0x00004570
        /*0550*/ 	.word	0x000000ff
        /*0554*/ 	.word	0x00000050
        /*0558*/ 	.short	0x010a
        /*055a*/ 	.byte	0x07
	.zero		1


	//   ....[70]....
        /*055c*/ 	.word	0x000046f0
        /*0560*/ 	.word	0x000000ff
        /*0564*/ 	.word	0x00000038
        /*0568*/ 	.short	0x010b
        /*056a*/ 	.byte	0x07
	.zero		1


	//   ....[71]....
        /*056c*/ 	.word	0x00004730
        /*0570*/ 	.word	0x000000ff
        /*0574*/ 	.word	0x00000000
        /*0578*/ 	.short	0x0101
        /*057a*/ 	.byte	0x08
	.zero		1


	//   ....[72]....
        /*057c*/ 	.word	0x00004770
        /*0580*/ 	.word	0x000000ff
        /*0584*/ 	.word	0x00000058
        /*0588*/ 	.short	0x010a
        /*058a*/ 	.byte	0x07
	.zero		1


	//   ....[73]....
        /*058c*/ 	.word	0x000049b0
        /*0590*/ 	.word	0x000000ff
        /*0594*/ 	.word	0x00000040
        /*0598*/ 	.short	0x010b
        /*059a*/ 	.byte	0x07
	.zero		1


	//   ....[74]....
        /*059c*/ 	.word	0x000049d0
        /*05a0*/ 	.word	0x000000ff
        /*05a4*/ 	.word	0x00000000
        /*05a8*/ 	.short	0x0101
        /*05aa*/ 	.byte	0x0d
	.zero		1


	//   ....[75]....
        /*05ac*/ 	.word	0x00004a00
        /*05b0*/ 	.word	0x000000ff
        /*05b4*/ 	.word	0x00000048
        /*05b8*/ 	.short	0x010a
        /*05ba*/ 	.byte	0x07
	.zero		1


	//   ....[76]....
        /*05bc*/ 	.word	0x00004a20
        /*05c0*/ 	.word	0x000000ff
        /*05c4*/ 	.word	0x00000050
        /*05c8*/ 	.short	0x010a
        /*05ca*/ 	.byte	0x07
	.zero		1


	//   ....[77]....
        /*05cc*/ 	.word	0x00004a60
        /*05d0*/ 	.word	0x00000000
        /*05d4*/ 	.word	0x00000058
        /*05d8*/ 	.short	0x010a
        /*05da*/ 	.byte	0xff
	.zero		1


	//   ....[78]....
        /*05dc*/ 	.word	0x00004dc0
        /*05e0*/ 	.word	0x00000000
        /*05e4*/ 	.word	0x00000070
        /*05e8*/ 	.short	0x010a
        /*05ea*/ 	.byte	0xff
	.zero		1


	//   ....[79]....
        /*05ec*/ 	.word	0x00004ed0
        /*05f0*/ 	.word	0x00000000
        /*05f4*/ 	.word	0x00000000
        /*05f8*/ 	.short	0x0101
        /*05fa*/ 	.byte	0xff
	.zero		1


	//   ....[80]....
        /*05fc*/ 	.word	0x00005950
        /*0600*/ 	.word	0x000000ff
        /*0604*/ 	.word	0x00000030
        /*0608*/ 	.short	0x010a
        /*060a*/ 	.byte	0x30
	.zero		1


	//   ....[81]....
        /*060c*/ 	.word	0x00005990
        /*0610*/ 	.word	0x00000040
        /*0614*/ 	.word	0x00000090
        /*0618*/ 	.short	0x010a
        /*061a*/ 	.byte	0xff
	.zero		1


	//   ....[82]....
        /*061c*/ 	.word	0x00005af0
        /*0620*/ 	.word	0x000000ff
        /*0624*/ 	.word	0x00000030
        /*0628*/ 	.short	0x010a
        /*062a*/ 	.byte	0x30
	.zero		1


	//   ....[83]....
        /*062c*/ 	.word	0x00005bf0
        /*0630*/ 	.word	0x00000040
        /*0634*/ 	.word	0x00000090
        /*0638*/ 	.short	0x010a
        /*063a*/ 	.byte	0xff
	.zero		1


	//   ....[84]....
        /*063c*/ 	.word	0x00006700
        /*0640*/ 	.word	0x00000000
        /*0644*/ 	.word	0x00000000
        /*0648*/ 	.short	0x0101
        /*064a*/ 	.byte	0xff
	.zero		1


	//   ....[85]....
        /*064c*/ 	.word	0x00006710
        /*0650*/ 	.word	0x00000002
        /*0654*/ 	.word	0x00000030
        /*0658*/ 	.short	0x010a
        /*065a*/ 	.byte	0xff
	.zero		1


	//   ....[86]....
        /*065c*/ 	.word	0x000067e0
        /*0660*/ 	.word	0x00000002
        /*0664*/ 	.word	0x00000030
        /*0668*/ 	.short	0x010a
        /*066a*/ 	.byte	0xff
	.zero		1


	//   ....[87]....
        /*066c*/ 	.word	0x00007380
        /*0670*/ 	.word	0x00000000
        /*0674*/ 	.word	0x00000000
        /*0678*/ 	.short	0x0101
        /*067a*/ 	.byte	0xff
	.zero		1


	//   ....[88]....
        /*067c*/ 	.word	0x00007390
        /*0680*/ 	.word	0x00000004
        /*0684*/ 	.word	0x00000030
        /*0688*/ 	.short	0x010a
        /*068a*/ 	.byte	0xff
	.zero		1


	//   ....[89]....
        /*068c*/ 	.word	0x00007460
        /*0690*/ 	.word	0x00000004
        /*0694*/ 	.word	0x00000030
        /*0698*/ 	.short	0x010a
        /*069a*/ 	.byte	0xff
	.zero		1


	//   ....[90]....
        /*069c*/ 	.word	0x000077c0
        /*06a0*/ 	.word	0x000000ff
        /*06a4*/ 	.word	0x00000000
        /*06a8*/ 	.short	0x0101
        /*06aa*/ 	.byte	0x05
	.zero		1


	//   ....[91]....
        /*06ac*/ 	.word	0x00008050
        /*06b0*/ 	.word	0x00000000
        /*06b4*/ 	.word	0x00000000
        /*06b8*/ 	.short	0x0101
        /*06ba*/ 	.byte	0xff
	.zero		1


	//   ....[92]....
        /*06bc*/ 	.word	0x000082c0
        /*06c0*/ 	.word	0x000000ff
        /*06c4*/ 	.word	0x00000000
        /*06c8*/ 	.short	0x0101
        /*06ca*/ 	.byte	0x04
	.zero		1


	//   ....[93]....
        /*06cc*/ 	.word	0x000082e0
        /*06d0*/ 	.word	0x00000002
        /*06d4*/ 	.word	0x000000e0
        /*06d8*/ 	.short	0x010a
        /*06da*/ 	.byte	0xff
	.zero		1


	//   ....[94]....
        /*06dc*/ 	.word	0x00008340
        /*06e0*/ 	.word	0x00000002
        /*06e4*/ 	.word	0x00000018
        /*06e8*/ 	.short	0x010a
        /*06ea*/ 	.byte	0xff
	.zero		1


	//   ....[95]....
        /*06ec*/ 	.word	0x000083a0
        /*06f0*/ 	.word	0x00000002
        /*06f4*/ 	.word	0x00000018
        /*06f8*/ 	.short	0x010a
        /*06fa*/ 	.byte	0xff
	.zero		1


	//   ....[96]....
        /*06fc*/ 	.word	0x000083f0
        /*0700*/ 	.word	0x00000002
        /*0704*/ 	.word	0x00000070
        /*0708*/ 	.short	0x010a
        /*070a*/ 	.byte	0xff
	.zero		1


	//   ....[97]....
        /*070c*/ 	.word	0x00008450
        /*0710*/ 	.word	0x00000000
        /*0714*/ 	.word	0x00000000
        /*0718*/ 	.short	0x010a
        /*071a*/ 	.byte	0xff
	.zero		1


	//   ....[98]....
        /*071c*/ 	.word	0x000084b0
        /*0720*/ 	.word	0x00000000
        /*0724*/ 	.word	0x00000000
        /*0728*/ 	.short	0x010a
        /*072a*/ 	.byte	0xff
	.zero		1


	//   ....[99]....
        /*072c*/ 	.word	0x00008500
        /*0730*/ 	.word	0x00000000
        /*0734*/ 	.word	0x000000d0
        /*0738*/ 	.short	0x010a
        /*073a*/ 	.byte	0xff
	.zero		1


	//   ....[100]....
        /*073c*/ 	.word	0x00008560
        /*0740*/ 	.word	0x00000000
        /*0744*/ 	.word	0x00000080
        /*0748*/ 	.short	0x010a
        /*074a*/ 	.byte	0xff
	.zero		1


	//   ....[101]....
        /*074c*/ 	.word	0x000085b0
        /*0750*/ 	.word	0x00000000
        /*0754*/ 	.word	0x00000070
        /*0758*/ 	.short	0x010a
        /*075a*/ 	.byte	0xff
	.zero		1


	//   ....[102]....
        /*075c*/ 	.word	0x00008610
        /*0760*/ 	.word	0x00000000
        /*0764*/ 	.word	0x00000080
        /*0768*/ 	.short	0x010a
        /*076a*/ 	.byte	0xff
	.zero		1


	//   ....[103]....
        /*076c*/ 	.word	0x00008660
        /*0770*/ 	.word	0x00000000
        /*0774*/ 	.word	0x00000070
        /*0778*/ 	.short	0x010a
        /*077a*/ 	.byte	0xff
	.zero		1


	//   ....[104]....
        /*077c*/ 	.word	0x000086c0
        /*0780*/ 	.word	0x00000002
        /*0784*/ 	.word	0x000000b0
        /*0788*/ 	.short	0x010a
        /*078a*/ 	.byte	0xff
	.zero		1


	//   ....[105]....
        /*078c*/ 	.word	0x00008720
        /*0790*/ 	.word	0x00000000
        /*0794*/ 	.word	0x00000000
        /*0798*/ 	.short	0x010a
        /*079a*/ 	.byte	0xff
	.zero		1


	//   ....[106]....
        /*079c*/ 	.word	0x00008780
        /*07a0*/ 	.word	0x00000000
        /*07a4*/ 	.word	0x00000000
        /*07a8*/ 	.short	0x010a
        /*07aa*/ 	.byte	0xff
	.zero		1


	//   ....[107]....
        /*07ac*/ 	.word	0x000087e0
        /*07b0*/ 	.word	0x00000000
        /*07b4*/ 	.word	0x00000000
        /*07b8*/ 	.short	0x010a
        /*07ba*/ 	.byte	0xff
	.zero		1


	//   ....[108]....
        /*07bc*/ 	.word	0x00008840
        /*07c0*/ 	.word	0x00000000
        /*07c4*/ 	.word	0x00000000
        /*07c8*/ 	.short	0x010a
        /*07ca*/ 	.byte	0xff
	.zero		1


	//   ....[109]....
        /*07cc*/ 	.word	0x000088a0
        /*07d0*/ 	.word	0x00000000
        /*07d4*/ 	.word	0x00000000
        /*07d8*/ 	.short	0x010a
        /*07da*/ 	.byte	0xff
	.zero		1


	//   ....[110]....
        /*07dc*/ 	.word	0x000088f0
        /*07e0*/ 	.word	0x00000000
        /*07e4*/ 	.word	0x00000070
        /*07e8*/ 	.short	0x010a
        /*07ea*/ 	.byte	0xff
	.zero		1


	//   ....[111]....
        /*07ec*/ 	.word	0x00008950
        /*07f0*/ 	.word	0x00000000
        /*07f4*/ 	.word	0x00000068
        /*07f8*/ 	.short	0x010a
        /*07fa*/ 	.byte	0xff
	.zero		1


	//   ....[112]....
        /*07fc*/ 	.word	0x000089b0
        /*0800*/ 	.word	0x00000000
        /*0804*/ 	.word	0x00000048
        /*0808*/ 	.short	0x010a
        /*080a*/ 	.byte	0xff
	.zero		1


	//   ....[113]....
        /*080c*/ 	.word	0x00008a10
        /*0810*/ 	.word	0x00000000
        /*0814*/ 	.word	0x00000050
        /*0818*/ 	.short	0x010a
        /*081a*/ 	.byte	0xff
	.zero		1


	//   ....[114]....
        /*081c*/ 	.word	0x00008a70
        /*0820*/ 	.word	0x00000000
        /*0824*/ 	.word	0x00000058
        /*0828*/ 	.short	0x010a
        /*082a*/ 	.byte	0xff
	.zero		1


	//   ....[115]....
        /*082c*/ 	.word	0x00008ad0
        /*0830*/ 	.word	0x00000000
        /*0834*/ 	.word	0x00000048
        /*0838*/ 	.short	0x010a
        /*083a*/ 	.byte	0xff
	.zero		1


	//   ....[116]....
        /*083c*/ 	.word	0x00008b30
        /*0840*/ 	.word	0x00000000
        /*0844*/ 	.word	0x00000050
        /*0848*/ 	.short	0x010a
        /*084a*/ 	.byte	0xff
	.zero		1


	//   ....[117]....
        /*084c*/ 	.word	0x00008b80
        /*0850*/ 	.word	0x00000000
        /*0854*/ 	.word	0x00000070
        /*0858*/ 	.short	0x010a
        /*085a*/ 	.byte	0xff
	.zero		1


	//   ....[118]....
        /*085c*/ 	.word	0x00008be0
        /*0860*/ 	.word	0x00000000
        /*0864*/ 	.word	0x00000030
        /*0868*/ 	.short	0x010a
        /*086a*/ 	.byte	0xff
	.zero		1


	//   ....[119]....
        /*086c*/ 	.word	0x00008c30
        /*0870*/ 	.word	0x00000040
        /*0874*/ 	.word	0x00000090
        /*0878*/ 	.short	0x010a
        /*087a*/ 	.byte	0xff
	.zero		1


	//   ....[120]....
        /*087c*/ 	.word	0x00008c80
        /*0880*/ 	.word	0x00000002
        /*0884*/ 	.word	0x00000030
        /*0888*/ 	.short	0x010a
        /*088a*/ 	.byte	0xff
	.zero		1


	//   ....[121]....
        /*088c*/ 	.word	0x00008cd0
        /*0890*/ 	.word	0x00000004
        /*0894*/ 	.word	0x00000030
        /*0898*/ 	.short	0x010a
        /*089a*/ 	.byte	0xff
	.zero		1


	//----- nvinfo : EIATTR_NUM_MBARRIERS
	.align		4
.L_47:
        /*089c*/ 	.byte	0x03, 0x38
        /*089e*/ 	.short	0x001e


	//----- nvinfo : EIATTR_EXIT_INSTR_OFFSETS
	.align		4
        /*08a0*/ 	.byte	0x04, 0x1c
        /*08a2*/ 	.short	(.L_49 - .L_48)


	//   ....[0]....
.L_48:
        /*08a4*/ 	.word	0x00002590


	//   ....[1]....
        /*08a8*/ 	.word	0x00002a80


	//   ....[2]....
        /*08ac*/ 	.word	0x00002ae0


	//   ....[3]....
        /*08b0*/ 	.word	0x00003bf0


	//   ....[4]....
        /*08b4*/ 	.word	0x00004a90


	//   ....[5]....
        /*08b8*/ 	.word	0x00004ad0


	//   ....[6]....
        /*08bc*/ 	.word	0x000081b0


	//   ....[7]....
        /*08c0*/ 	.word	0x00008230


	//   ....[8]....
        /*08c4*/ 	.word	0x00008260


	//   ....[9]....
        /*08c8*/ 	.word	0x000082d0


	//----- nvinfo : EIATTR_MAX_THREADS
	.align		4
.L_49:
        /*08cc*/ 	.byte	0x04, 0x05
        /*08ce*/ 	.short	(.L_51 - .L_50)
.L_50:
        /*08d0*/ 	.word	0x00000100
        /*08d4*/ 	.word	0x00000001
        /*08d8*/ 	.word	0x00000001


	//----- nvinfo : EIATTR_CRS_STACK_SIZE
	.align		4
.L_51:
        /*08dc*/ 	.byte	0x04, 0x1e
        /*08de*/ 	.short	(.L_53 - .L_52)
.L_52:
        /*08e0*/ 	.word	0x00000000


	//----- nvinfo : EIATTR_CBANK_PARAM_SIZE
	.align		4
.L_53:
        /*08e4*/ 	.byte	0x03, 0x19
        /*08e6*/ 	.short	0x0800


	//----- nvinfo : EIATTR_PARAM_CBANK
	.align		4
        /*08e8*/ 	.byte	0x04, 0x0a
        /*08ea*/ 	.short	(.L_55 - .L_54)
	.align		4
.L_54:
        /*08ec*/ 	.word	index@(.nv.constant0._ZN7cutlass13device_kernelINS_4gemm6kernel13GemmUniversalIN4cute5tupleIJiiiiEEENS1_10collective13CollectiveMmaINS1_35MainloopSm100TmaUmmaWarpSpecializedILi3ELi2ELi4ENS5_IJNS4_1CILi1EEESB_SB_EEEEENS5_IJNSA_ILi64EEENSA_ILi192EEENSA_ILi128EEEEEENS_6half_tENS5_IJlSB_lEEESI_SJ_NS4_8TiledMMAINS4_8MMA_AtomIJNS4_20SM100_MMA_F16BF16_SSISI_SI_fLi64ELi192ELNS4_4UMMA5MajorE0ELSO_0ELNSN_7ScaleInE0ELSP_0EEEEEENS4_6LayoutISC_NS5_IJNSA_ILi0EEEST_ST_EEEEENS5_IJNS4_10UnderscoreESW_SW_EEEEENS4_13SM90_TMA_LOADENS4_14ComposedLayoutINS4_7SwizzleILi3ELi4ELi3EEENS4_18smem_ptr_flag_bitsILi16EEENSS_INS5_IJNSA_ILi8EEESE_EEENS5_IJSE_SB_EEEEEEEvNS4_8identityESZ_S19_vS1A_EENS_8epilogue10collective18CollectiveEpilogueINS1C_23Sm100TmaWarpSpecializedILi3ELi2ELi32ELb1ELb0EEEJSH_NS5_IJNSS_ISE_SB_EES1H_EEESI_SJ_SI_SJ_NS1C_6fusion15FusionCallbacksIS1G_NS1J_17LinearCombinationISI_fSI_fLNS_15FloatRoundStyleE2EEESH_S1I_JEEENS4_5SM1004TMEM4LOAD26SM100_TMEM_LOAD_16dp256b8xESZ_S19_NS4_17SM75_U32x4_LDSM_NENS4_14SM90_TMA_STOREES19_NS4_17SM90_U32x4_STSM_NENS4_39AutoVectorizingCopyWithAssumedAlignmentILi128EEEEEEvvEEEEvNT_6ParamsE)
        /*08f0*/ 	.short	0x0380
        /*08f2*/ 	.short	0x0800


	//----- nvinfo : EIATTR_SW_WAR
	.align		4
.L_55:
        /*08f4*/ 	.byte	0x04, 0x36
        /*08f6*/ 	.short	(.L_57 - .L_56)
.L_56:
        /*08f8*/ 	.word	0x00000008
.L_57:


//--------------------- .nv.callgraph             --------------------------
	.section	.nv.callgraph,"",@"SHT_CUDA_CALLGRAPH"
	.align	4
	.sectionentsize	8
	.align		4
        /*0000*/ 	.word	0x00000000
	.align		4
        /*0004*/ 	.word	0xffffffff
	.align		4
        /*0008*/ 	.word	index@(_ZN7cutlass13device_kernelINS_4gemm6kernel13GemmUniversalIN4cute5tupleIJiiiiEEENS1_10collective13CollectiveMmaINS1_35MainloopSm100TmaUmmaWarpSpecializedILi3ELi2ELi4ENS5_IJNS4_1CILi1EEESB_SB_EEEEENS5_IJNSA_ILi64EEENSA_ILi192EEENSA_ILi128EEEEEENS_6half_tENS5_IJlSB_lEEESI_SJ_NS4_8TiledMMAINS4_8MMA_AtomIJNS4_20SM100_MMA_F16BF16_SSISI_SI_fLi64ELi192ELNS4_4UMMA5MajorE0ELSO_0ELNSN_7ScaleInE0ELSP_0EEEEEENS4_6LayoutISC_NS5_IJNSA_ILi0EEEST_ST_EEEEENS5_IJNS4_10UnderscoreESW_SW_EEEEENS4_13SM90_TMA_LOADENS4_14ComposedLayoutINS4_7SwizzleILi3ELi4ELi3EEENS4_18smem_ptr_flag_bitsILi16EEENSS_INS5_IJNSA_ILi8EEESE_EEENS5_IJSE_SB_EEEEEEEvNS4_8identityESZ_S19_vS1A_EENS_8epilogue10collective18CollectiveEpilogueINS1C_23Sm100TmaWarpSpecializedILi3ELi2ELi32ELb1ELb0EEEJSH_NS5_IJNSS_ISE_SB_EES1H_EEESI_SJ_SI_SJ_NS1C_6fusion15FusionCallbacksIS1G_NS1J_17LinearCombinationISI_fSI_fLNS_15FloatRoundStyleE2EEESH_S1I_JEEENS4_5SM1004TMEM4LOAD26SM100_TMEM_LOAD_16dp256b8xESZ_S19_NS4_17SM75_U32x4_LDSM_NENS4_14SM90_TMA_STOREES19_NS4_17SM90_U32x4_STSM_NENS4_39AutoVectorizingCopyWithAssumedAlignmentILi128EEEEEEvvEEEEvNT_6ParamsE)
	.align		4
        /*000c*/ 	.word	index@(__assertfail)
	.align		4
        /*0010*/ 	.word	0x00000000
	.align		4
        /*0014*/ 	.word	0xfffffffe
	.align		4
        /*0018*/ 	.word	0x00000000
	.align		4
        /*001c*/ 	.word	0xfffffffd
	.align		4
        /*0020*/ 	.word	0x00000000
	.align		4
        /*0024*/ 	.word	0xfffffffc


//--------------------- .nv.constant4             --------------------------
	.section	.nv.constant4,"a",@progbits
	.align	8
	.align		8
.nv.constant4:
        /*0000*/ 	.dword	__assertfail
	.align		8
        /*0008*/ 	.dword	__unnamed_1
	.align		8
        /*0010*/ 	.dword	__unnamed_2
	.align		8
        /*0018*/ 	.dword	_ZN39_INTERNAL_4f596e5e_4_k_cu_c48d5806_64084cuda3std3__45__cpo5beginE
	.align		8
        /*0020*/ 	.dword	_ZN39_INTERNAL_4f596e5e_4_k_cu_c48d5806_64084cuda3std3__45__cpo3endE
	.align		8
        /*0028*/ 	.dword	_ZN39_INTERNAL_4f596e5e_4_k_cu_c48d5806_64084cuda3std3__45__cpo6cbeginE
	.align		8
        /*0030*/ 	.dword	_ZN39_INTERNAL_4f596e5e_4_k_cu_c48d5806_64084cuda3std3__45__cpo4cendE
	.align		8
        /*0038*/ 	.dword	_ZN39_INTERNAL_4f596e5e_4_k_cu_c48d5806_64084cuda3std3__441_GLOBAL__N__4f596e5e_4_k_cu_c48d5806_64086ignoreE
	.align		8
        /*0040*/ 	.dword	_ZN39_INTERNAL_4f596e5e_4_k_cu_c48d5806_64084cuda3std3__419piecewise_constructE
	.align		8
        /*0048*/ 	.dword	_ZN39_INTERNAL_4f596e5e_4_k_cu_c48d5806_64084cuda3std3__48in_placeE
	.align		8
        /*0050*/ 	.dword	_ZN39_INTERNAL_4f596e5e_4_k_cu_c48d5806_64084cuda3std6ranges3__45__cpo4swapE
	.align		8
        /*0058*/ 	.dword	_ZN39_INTERNAL_4f596e5e_4_k_cu_c48d5806_64084cuda3std6ranges3__45__cpo9iter_moveE
	.align		8
        /*0060*/ 	.dword	_ZN39_INTERNAL_4f596e5e_4_k_cu_c48d5806_64084cute7productE
	.align		8
        /*0068*/ 	.dword	_ZN39_INTERNAL_4f596e5e_4_k_cu_c48d5806_64084cute1_E
	.align		8
        /*0070*/ 	.dword	$str$25
	.align		8
        /*0078*/ 	.dword	$str$26
	.align		8
        /*0080*/ 	.dword	$str$27
	.align		8
        /*0088*/ 	.dword	$str$28


//--------------------- .text._ZN7cutlass13device_kernelINS_4gemm6kernel13GemmUniversalIN4cute5tupleIJiiiiEEENS1_10collective13CollectiveMmaINS1_35MainloopSm100TmaUmmaWarpSpecializedILi3ELi2ELi4ENS5_IJNS4_1CILi1EEESB_SB_EEEEENS5_IJNSA_ILi64EEENSA_ILi192EEENSA_ILi128EEEEEENS_6half_tENS5_IJlSB_lEEESI_SJ_NS4_8TiledMMAINS4_8MMA_AtomIJNS4_20SM100_MMA_F16BF16_SSISI_SI_fLi64ELi192ELNS4_4UMMA5MajorE0ELSO_0ELNSN_7ScaleInE0ELSP_0EEEEEENS4_6LayoutISC_NS5_IJNSA_ILi0EEEST_ST_EEEEENS5_IJNS4_10UnderscoreESW_SW_EEEEENS4_13SM90_TMA_LOADENS4_14ComposedLayoutINS4_7SwizzleILi3ELi4ELi3EEENS4_18smem_ptr_flag_bitsILi16EEENSS_INS5_IJNSA_ILi8EEESE_EEENS5_IJSE_SB_EEEEEEEvNS4_8identityESZ_S19_vS1A_EENS_8epilogue10collective18CollectiveEpilogueINS1C_23Sm100TmaWarpSpecializedILi3ELi2ELi32ELb1ELb0EEEJSH_NS5_IJNSS_ISE_SB_EES1H_EEESI_SJ_SI_SJ_NS1C_6fusion15FusionCallbacksIS1G_NS1J_17LinearCombinationISI_fSI_fLNS_15FloatRoundStyleE2EEESH_S1I_JEEENS4_5SM1004TMEM4LOAD26SM100_TMEM_LOAD_16dp256b8xESZ_S19_NS4_17SM75_U32x4_LDSM_NENS4_14SM90_TMA_STOREES19_NS4_17SM90_U32x4_STSM_NENS4_39AutoVectorizingCopyWithAssumedAlignmentILi128EEEEEEvvEEEEvNT_6ParamsE --------------------------
	.section	.text._ZN7cutlass13device_kernelINS_4gemm6kernel13GemmUniversalIN4cute5tupleIJiiiiEEENS1_10collective13CollectiveMmaINS1_35MainloopSm100TmaUmmaWarpSpecializedILi3ELi2ELi4ENS5_IJNS4_1CILi1EEESB_SB_EEEEENS5_IJNSA_ILi64EEENSA_ILi192EEENSA_ILi128EEEEEENS_6half_tENS5_IJlSB_lEEESI_SJ_NS4_8TiledMMAINS4_8MMA_AtomIJNS4_20SM100_MMA_F16BF16_SSISI_SI_fLi64ELi192ELNS4_4UMMA5MajorE0ELSO_0ELNSN_7ScaleInE0ELSP_0EEEEEENS4_6LayoutISC_NS5_IJNSA_ILi0EEEST_ST_EEEEENS5_IJNS4_10UnderscoreESW_SW_EEEEENS4_13SM90_TMA_LOADENS4_14ComposedLayoutINS4_7SwizzleILi3ELi4ELi3EEENS4_18smem_ptr_flag_bitsILi16EEENSS_INS5_IJNSA_ILi8EEESE_EEENS5_IJSE_SB_EEEEEEEvNS4_8identityESZ_S19_vS1A_EENS_8epilogue10collective18CollectiveEpilogueINS1C_23Sm100TmaWarpSpecializedILi3ELi2ELi32ELb1ELb0EEEJSH_NS5_IJNSS_ISE_SB_EES1H_EEESI_SJ_SI_SJ_NS1C_6fusion15FusionCallbacksIS1G_NS1J_17LinearCombinationISI_fSI_fLNS_15FloatRoundStyleE2EEESH_S1I_JEEENS4_5SM1004TMEM4LOAD26SM100_TMEM_LOAD_16dp256b8xESZ_S19_NS4_17SM75_U32x4_LDSM_NENS4_14SM90_TMA_STOREES19_NS4_17SM90_U32x4_STSM_NENS4_39AutoVectorizingCopyWithAssumedAlignmentILi128EEEEEEvvEEEEvNT_6ParamsE,"ax",@progbits
	.align	128
.text._ZN7cutlass13device_kernelINS_4gemm6kernel13GemmUniversalIN4cute5tupleIJiiiiEEENS1_10collective13CollectiveMmaINS1_35MainloopSm100TmaUmmaWarpSpecializedILi3ELi2ELi4ENS5_IJNS4_1CILi1EEESB_SB_EEEEENS5_IJNSA_ILi64EEENSA_ILi192EEENSA_ILi128EEEEEENS_6half_tENS5_IJlSB_lEEESI_SJ_NS4_8TiledMMAINS4_8MMA_AtomIJNS4_20SM100_MMA_F16BF16_SSISI_SI_fLi64ELi192ELNS4_4UMMA5MajorE0ELSO_0ELNSN_7ScaleInE0ELSP_0EEEEEENS4_6LayoutISC_NS5_IJNSA_ILi0EEEST_ST_EEEEENS5_IJNS4_10UnderscoreESW_SW_EEEEENS4_13SM90_TMA_LOADENS4_14ComposedLayoutINS4_7SwizzleILi3ELi4ELi3EEENS4_18smem_ptr_flag_bitsILi16EEENSS_INS5_IJNSA_ILi8EEESE_EEENS5_IJSE_SB_EEEEEEEvNS4_8identityESZ_S19_vS1A_EENS_8epilogue10collective18CollectiveEpilogueINS1C_23Sm100TmaWarpSpecializedILi3ELi2ELi32ELb1ELb0EEEJSH_NS5_IJNSS_ISE_SB_EES1H_EEESI_SJ_SI_SJ_NS1C_6fusion15FusionCallbacksIS1G_NS1J_17LinearCombinationISI_fSI_fLNS_15FloatRoundStyleE2EEESH_S1I_JEEENS4_5SM1004TMEM4LOAD26SM100_TMEM_LOAD_16dp256b8xESZ_S19_NS4_17SM75_U32x4_LDSM_NENS4_14SM90_TMA_STOREES19_NS4_17SM90_U32x4_STSM_NENS4_39AutoVectorizingCopyWithAssumedAlignmentILi128EEEEEEvvEEEEvNT_6ParamsE:
        .type           _ZN7cutlass13device_kernelINS_4gemm6kernel13GemmUniversalIN4cute5tupleIJiiiiEEENS1_10collective13CollectiveMmaINS1_35MainloopSm100TmaUmmaWarpSpecializedILi3ELi2ELi4ENS5_IJNS4_1CILi1EEESB_SB_EEEEENS5_IJNSA_ILi64EEENSA_ILi192EEENSA_ILi128EEEEEENS_6half_tENS5_IJlSB_lEEESI_SJ_NS4_8TiledMMAINS4_8MMA_AtomIJNS4_20SM100_MMA_F16BF16_SSISI_SI_fLi64ELi192ELNS4_4UMMA5MajorE0ELSO_0ELNSN_7ScaleInE0ELSP_0EEEEEENS4_6LayoutISC_NS5_IJNSA_ILi0EEEST_ST_EEEEENS5_IJNS4_10UnderscoreESW_SW_EEEEENS4_13SM90_TMA_LOADENS4_14ComposedLayoutINS4_7SwizzleILi3ELi4ELi3EEENS4_18smem_ptr_flag_bitsILi16EEENSS_INS5_IJNSA_ILi8EEESE_EEENS5_IJSE_SB_EEEEEEEvNS4_8identityESZ_S19_vS1A_EENS_8epilogue10collective18CollectiveEpilogueINS1C_23Sm100TmaWarpSpecializedILi3ELi2ELi32ELb1ELb0EEEJSH_NS5_IJNSS_ISE_SB_EES1H_EEESI_SJ_SI_SJ_NS1C_6fusion15FusionCallbacksIS1G_NS1J_17LinearCombinationISI_fSI_fLNS_15FloatRoundStyleE2EEESH_S1I_JEEENS4_5SM1004TMEM4LOAD26SM100_TMEM_LOAD_16dp256b8xESZ_S19_NS4_17SM75_U32x4_LDSM_NENS4_14SM90_TMA_STOREES19_NS4_17SM90_U32x4_STSM_NENS4_39AutoVectorizingCopyWithAssumedAlignmentILi128EEEEEEvvEEEEvNT_6ParamsE,@function
        .size           _ZN7cutlass13device_kernelINS_4gemm6kernel13GemmUniversalIN4cute5tupleIJiiiiEEENS1_10collective13CollectiveMmaINS1_35MainloopSm100TmaUmmaWarpSpecializedILi3ELi2ELi4ENS5_IJNS4_1CILi1EEESB_SB_EEEEENS5_IJNSA_ILi64EEENSA_ILi192EEENSA_ILi128EEEEEENS_6half_tENS5_IJlSB_lEEESI_SJ_NS4_8TiledMMAINS4_8MMA_AtomIJNS4_20SM100_MMA_F16BF16_SSISI_SI_fLi64ELi192ELNS4_4UMMA5MajorE0ELSO_0ELNSN_7ScaleInE0ELSP_0EEEEEENS4_6LayoutISC_NS5_IJNSA_ILi0EEEST_ST_EEEEENS5_IJNS4_10UnderscoreESW_SW_EEEEENS4_13SM90_TMA_LOADENS4_14ComposedLayoutINS4_7SwizzleILi3ELi4ELi3EEENS4_18smem_ptr_flag_bitsILi16EEENSS_INS5_IJNSA_ILi8EEESE_EEENS5_IJSE_SB_EEEEEEEvNS4_8identityESZ_S19_vS1A_EENS_8epilogue10collective18CollectiveEpilogueINS1C_23Sm100TmaWarpSpecializedILi3ELi2ELi32ELb1ELb0EEEJSH_NS5_IJNSS_ISE_SB_EES1H_EEESI_SJ_SI_SJ_NS1C_6fusion15FusionCallbacksIS1G_NS1J_17LinearCombinationISI_fSI_fLNS_15FloatRoundStyleE2EEESH_S1I_JEEENS4_5SM1004TMEM4LOAD26SM100_TMEM_LOAD_16dp256b8xESZ_S19_NS4_17SM75_U32x4_LDSM_NENS4_14SM90_TMA_STOREES19_NS4_17SM90_U32x4_STSM_NENS4_39AutoVectorizingCopyWithAssumedAlignmentILi128EEEEEEvvEEEEvNT_6ParamsE,(.L_x_160 - _ZN7cutlass13device_kernelINS_4gemm6kernel13GemmUniversalIN4cute5tupleIJiiiiEEENS1_10collective13CollectiveMmaINS1_35MainloopSm100TmaUmmaWarpSpecializedILi3ELi2ELi4ENS5_IJNS4_1CILi1EEESB_SB_EEEEENS5_IJNSA_ILi64EEENSA_ILi192EEENSA_ILi128EEEEEENS_6half_tENS5_IJlSB_lEEESI_SJ_NS4_8TiledMMAINS4_8MMA_AtomIJNS4_20SM100_MMA_F16BF16_SSISI_SI_fLi64ELi192ELNS4_4UMMA5MajorE0ELSO_0ELNSN_7ScaleInE0ELSP_0EEEEEENS4_6LayoutISC_NS5_IJNSA_ILi0EEEST_ST_EEEEENS5_IJNS4_10UnderscoreESW_SW_EEEEENS4_13SM90_TMA_LOADENS4_14ComposedLayoutINS4_7SwizzleILi3ELi4ELi3EEENS4_18smem_ptr_flag_bitsILi16EEENSS_INS5_IJNSA_ILi8EEESE_EEENS5_IJSE_SB_EEEEEEEvNS4_8identityESZ_S19_vS1A_EENS_8epilogue10collective18CollectiveEpilogueINS1C_23Sm100TmaWarpSpecializedILi3ELi2ELi32ELb1ELb0EEEJSH_NS5_IJNSS_ISE_SB_EES1H_EEESI_SJ_SI_SJ_NS1C_6fusion15FusionCallbacksIS1G_NS1J_17LinearCombinationISI_fSI_fLNS_15FloatRoundStyleE2EEESH_S1I_JEEENS4_5SM1004TMEM4LOAD26SM100_TMEM_LOAD_16dp256b8xESZ_S19_NS4_17SM75_U32x4_LDSM_NENS4_14SM90_TMA_STOREES19_NS4_17SM90_U32x4_STSM_NENS4_39AutoVectorizingCopyWithAssumedAlignmentILi128EEEEEEvvEEEEvNT_6ParamsE)
        .other          _ZN7cutlass13device_kernelINS_4gemm6kernel13GemmUniversalIN4cute5tupleIJiiiiEEENS1_10collective13CollectiveMmaINS1_35MainloopSm100TmaUmmaWarpSpecializedILi3ELi2ELi4ENS5_IJNS4_1CILi1EEESB_SB_EEEEENS5_IJNSA_ILi64EEENSA_ILi192EEENSA_ILi128EEEEEENS_6half_tENS5_IJlSB_lEEESI_SJ_NS4_8TiledMMAINS4_8MMA_AtomIJNS4_20SM100_MMA_F16BF16_SSISI_SI_fLi64ELi192ELNS4_4UMMA5MajorE0ELSO_0ELNSN_7ScaleInE0ELSP_0EEEEEENS4_6LayoutISC_NS5_IJNSA_ILi0EEEST_ST_EEEEENS5_IJNS4_10UnderscoreESW_SW_EEEEENS4_13SM90_TMA_LOADENS4_14ComposedLayoutINS4_7SwizzleILi3ELi4ELi3EEENS4_18smem_ptr_flag_bitsILi16EEENSS_INS5_IJNSA_ILi8EEESE_EEENS5_IJSE_SB_EEEEEEEvNS4_8identityESZ_S19_vS1A_EENS_8epilogue10collective18CollectiveEpilogueINS1C_23Sm100TmaWarpSpecializedILi3ELi2ELi32ELb1ELb0EEEJSH_NS5_IJNSS_ISE_SB_EES1H_EEESI_SJ_SI_SJ_NS1C_6fusion15FusionCallbacksIS1G_NS1J_17LinearCombinationISI_fSI_fLNS_15FloatRoundStyleE2EEESH_S1I_JEEENS4_5SM1004TMEM4LOAD26SM100_TMEM_LOAD_16dp256b8xESZ_S19_NS4_17SM75_U32x4_LDSM_NENS4_14SM90_TMA_STOREES19_NS4_17SM90_U32x4_STSM_NENS4_39AutoVectorizingCopyWithAssumedAlignmentILi128EEEEEEvvEEEEvNT_6ParamsE,@"STO_CUDA_ENTRY STV_DEFAULT"
_ZN7cutlass13device_kernelINS_4gemm6kernel13GemmUniversalIN4cute5tupleIJiiiiEEENS1_10collective13CollectiveMmaINS1_35MainloopSm100TmaUmmaWarpSpecializedILi3ELi2ELi4ENS5_IJNS4_1CILi1EEESB_SB_EEEEENS5_IJNSA_ILi64EEENSA_ILi192EEENSA_ILi128EEEEEENS_6half_tENS5_IJlSB_lEEESI_SJ_NS4_8TiledMMAINS4_8MMA_AtomIJNS4_20SM100_MMA_F16BF16_SSISI_SI_fLi64ELi192ELNS4_4UMMA5MajorE0ELSO_0ELNSN_7ScaleInE0ELSP_0EEEEEENS4_6LayoutISC_NS5_IJNSA_ILi0EEEST_ST_EEEEENS5_IJNS4_10UnderscoreESW_SW_EEEEENS4_13SM90_TMA_LOADENS4_14ComposedLayoutINS4_7SwizzleILi3ELi4ELi3EEENS4_18smem_ptr_flag_bitsILi16EEENSS_INS5_IJNSA_ILi8EEESE_EEENS5_IJSE_SB_EEEEEEEvNS4_8identityESZ_S19_vS1A_EENS_8epilogue10collective18CollectiveEpilogueINS1C_23Sm100TmaWarpSpecializedILi3ELi2ELi32ELb1ELb0EEEJSH_NS5_IJNSS_ISE_SB_EES1H_EEESI_SJ_SI_SJ_NS1C_6fusion15FusionCallbacksIS1G_NS1J_17LinearCombinationISI_fSI_fLNS_15FloatRoundStyleE2EEESH_S1I_JEEENS4_5SM1004TMEM4LOAD26SM100_TMEM_LOAD_16dp256b8xESZ_S19_NS4_17SM75_U32x4_LDSM_NENS4_14SM90_TMA_STOREES19_NS4_17SM90_U32x4_STSM_NENS4_39AutoVectorizingCopyWithAssumedAlignmentILi128EEEEEEvvEEEEvNT_6ParamsE:
[----:B------:R-:W1:Y:S01]  /*0000*/  LDC R1, c[0x0][0x37c] ;  /* 0x0000df00ff017b82 */ /* 0x000e620000000800 */
[----:B------:R-:W2:Y:S01]  /*0010*/  S2R R101, SR_TID.X ;  /* 0x0000000000657919 */ /* 0x000ea20000002100 */
[----:B------:R-:W3:Y:S01]  /*0020*/  LDCU.64 UR4, c[0x0][0x890] ;  /* 0x00011200ff0477ac */ /* 0x000ee20008000a00 */
[----:B------:R-:W-:Y:S02]  /*0030*/  PRMT R88, RZ, 0x7610, R88 ;  /* 0x00007610ff587816 */ /* 0x000fe40000000058 */
[----:B------:R-:W-:Y:S01]  /*0040*/  ELECT P5, URZ, PT ;  /* 0x0000000000ff782f */ /* 0x000fe200038a0000 */
[----:B------:R-:W4:Y:S01]  /*0050*/  LDCU.64 UR46, c[0x0][0x358] ;  /* 0x00006b00ff2e77ac */ /* 0x000f220008000a00 */
[----:B---3--:R-:W-:-:S04]  /*0060*/  UISETP.NE.U32.AND UP0, UPT, UR4, URZ, UPT ;  /* 0x000000ff0400728c */ /* 0x008fc8000bf05070 */
[----:B------:R-:W-:Y:S01]  /*0070*/  UISETP.NE.AND.EX UP0, UPT, UR5, URZ, UPT, UP0 ;  /* 0x000000ff0500728c */ /* 0x000fe2000bf05300 */
[----:B--2---:R-:W-:-:S05]  /*0080*/  SHF.R.U32.HI R93, RZ, 0x5, R101 ;  /* 0x00000005ff5d7819 */ /* 0x004fca0000011665 */
[----:B------:R-:W2:Y:S02]  /*0090*/  SHFL.IDX PT, R0, R93, RZ, 0x1f ;  /* 0x00001fff5d007589 */ /* 0x000ea400000e0000 */
[----:B--2---:R-:W-:Y:S01]  /*00a0*/  R2UR UR8, R0 ;  /* 0x00000000000872ca */ /* 0x004fe200000e0000 */
[----:B-1--4-:R-:W-:-:S14]  /*00b0*/  BRA.U UP0, `(.L_x_0) ;  /* 0x00000001002c7547 */ /* 0x012fdc000b800000 */
[----:B------:R-:W1:Y:S02]  /*00c0*/  LDCU.64 UR6, c[0x0][0x888] ;  /* 0x00011100ff0677ac */ /* 0x000e640008000a00 */
[----:B-1----:R-:W-:-:S04]  /*00d0*/  UISETP.NE.U32.AND UP0, UPT, UR6, URZ, UPT ;  /* 0x000000ff0600728c */ /* 0x002fc8000bf05070 */
[----:B------:R-:W-:-:S09]  /*00e0*/  UISETP.NE.AND.EX UP0, UPT, UR7, URZ, UPT, UP0 ;  /* 0x000000ff0700728c */ /* 0x000fd2000bf05300 */
[----:B------:R-:W-:Y:S05]  /*00f0*/  BRA.U !UP0, `(.L_x_1) ;  /* 0x0000000108107547 */ /* 0x000fea000b800000 */
[----:B------:R-:W1:Y:S02]  /*0100*/  LDC.64 R2, c[0x0][0x888] ;  /* 0x00022200ff027b82 */ /* 0x000e640000000a00 */
[----:B-1----:R1:W5:Y:S01]  /*0110*/  LDG.E R49, desc[UR46][R2.64] ;  /* 0x0000002e02317981 */ /* 0x002362000c1e1900 */
[----:B------:R-:W-:Y:S01]  /*0120*/  HFMA2 R88, -RZ, RZ, 0, 5.9604644775390625e-08 ;  /* 0x00000001ff587431 */ /* 0x000fe200000001ff */
[----:B------:R-:W-:Y:S05]  /*0130*/  BRA `(.L_x_0) ;  /* 0x00000000000c7947 */ /* 0x000fea0003800000 */
.L_x_1:
[----:B------:R-:W1:Y:S01]  /*0140*/  LDCU UR6, c[0x0][0x880] ;  /* 0x00011000ff0677ac */ /* 0x000e620008000800 */
[----:B------:R-:W-:Y:S01]  /*0150*/  HFMA2 R88, -RZ, RZ, 0, 5.9604644775390625e-08 ;  /* 0x00000001ff587431 */ /* 0x000fe200000001ff */
[----:B-1----:R-:W-:-:S07]  /*0160*/  MOV R49, UR6 ;  /* 0x0000000600317c02 */ /* 0x002fce0008000f00 */
.L_x_0:
[----:B------:R-:W2:Y:S02]  /*0170*/  LDCU.64 UR6, c[0x0][0x8b0] ;  /* 0x00011600ff0677ac */ /* 0x000ea40008000a00 */
[----:B--2---:R-:W-:-:S04]  /*0180*/  UISETP.NE.U32.AND UP0, UPT, UR6, URZ, UPT ;  /* 0x000000ff0600728c */ /* 0x004fc8000bf05070 */
[----:B------:R-:W-:-:S09]  /*0190*/  UISETP.NE.AND.EX UP0, UPT, UR7, URZ, UPT, UP0 ;  /* 0x000000ff0700728c */ /* 0x000fd2000bf05300 */
[----:B------:R-:W-:Y:S05]  /*01a0*/  BRA.U UP0, `(.L_x_2) ;  /* 0x0000000100247547 */ /* 0x000fea000b800000 */
[----:B------:R-:W2:Y:S02]  /*01b0*/  LDCU.64 UR6, c[0x0][0x8a8] ;  /* 0x00011500ff0677ac */ /* 0x000ea40008000a00 */
[----:B--2---:R-:W-:-:S04]  /*01c0*/  UISETP.NE.U32.AND UP0, UPT, UR6, URZ, UPT ;  /* 0x000000ff0600728c */ /* 0x004fc8000bf05070 */
[----:B------:R-:W-:-:S09]  /*01d0*/  UISETP.NE.AND.EX UP0, UPT, UR7, URZ, UPT, UP0 ;  /* 0x000000ff0700728c */ /* 0x000fd2000bf05300 */
[----:B------:R-:W-:Y:S05]  /*01e0*/  BRA.U !UP0, `(.L_x_3) ;  /* 0x00000001080c7547 */ /* 0x000fea000b800000 */
[----:B-1----:R-:W1:Y:S02]  /*01f0*/  LDC.64 R2, c[0x0][0x8a8] ;  /* 0x00022a00ff027b82 */ /* 0x002e640000000a00 */
[----:B-1----:R2:W5:Y:S01]  /*0200*/  LDG.E R47, desc[UR46][R2.64] ;  /* 0x0000002e022f7981 */ /* 0x002562000c1e1900 */
[----:B------:R-:W-:Y:S05]  /*0210*/  BRA `(.L_x_2) ;  /* 0x0000000000087947 */ /* 0x000fea0003800000 */
.L_x_3:
[----:B------:R-:W2:Y:S02]  /*0220*/  LDCU UR6, c[0x0][0x8a0] ;  /* 0x00011400ff0677ac */ /* 0x000ea40008000800 */
[----:B--2---:R-:W-:Y:S02]  /*0230*/  MOV R47, UR6 ;  /* 0x00000006002f7c02 */ /* 0x004fe40008000f00 */
.L_x_2:
[----:B------:R-:W-:Y:S01]  /*0240*/  IMAD.U32 R0, RZ, RZ, UR8 ;  /* 0x00000008ff007e24 */ /* 0x000fe2000f8e00ff */
[----:B------:R-:W-:Y:S04]  /*0250*/  BSSY.RECONVERGENT B0, `(.L_x_4) ;  /* 0x000000c000007945 */ /* 0x000fe80003800200 */
[C---:B------:R-:W-:Y:S02]  /*0260*/  ISETP.NE.OR P1, PT, R0.reuse, 0x1, !P5 ;  /* 0x000000010000780c */ /* 0x040fe40006f25670 */
[----:B------:R-:W-:-:S11]  /*0270*/  ISETP.NE.OR P0, PT, R0, 0x3, !P5 ;  /* 0x000000030000780c */ /* 0x000fd60006f05670 */
[----:B------:R-:W-:Y:S05]  /*0280*/  @P1 BRA `(.L_x_5) ;  /* 0x0000000000201947 */ /* 0x000fea0003800000 */
[----:B------:R-:W3:Y:S02]  /*0290*/  LDCU.64 UR6, c[0x0][0x348] ;  /* 0x00006900ff0677ac */ /* 0x000ee40008000a00 */
[----:B---3--:R-:W-:Y:S02]  /*02a0*/  UIADD3 UR10, UP1, UPT, UR6, 0x80, URZ ;  /* 0x00000080060a7890 */ /* 0x008fe4000ff3e0ff */
[----:B------:R-:W-:Y:S02]  /*02b0*/  UIADD3 UR6, UP0, UPT, UR6, 0x180, URZ ;  /* 0x0000018006067890 */ /* 0x000fe4000ff1e0ff */
[----:B------:R-:W-:Y:S02]  /*02c0*/  UIADD3.X UR11, UPT, UPT, URZ, UR7, URZ, UP1, !UPT ;  /* 0x00000007ff0b7290 */ /* 0x000fe40008ffe4ff */
[----:B------:R-:W-:-:S07]  /*02d0*/  UIADD3.X UR7, UPT, UPT, URZ, UR7, URZ, UP0, !UPT ;  /* 0x00000007ff077290 */ /* 0x000fce00087fe4ff */
[----:B------:R3:W-:Y:S02]  /*02e0*/  UTMACCTL.PF [UR10] ;  /* 0x000000000a0079b9 */ /* 0x0007e40008040000 */
[----:B------:R3:W-:Y:S02]  /*02f0*/  UTMACCTL.PF [UR6] ;  /* 0x00000000060079b9 */ /* 0x0007e40008040000 */
[----:B---3--:R-:W-:Y:S01]  /*0300*/  NOP ;  /* 0x0000000000007918 */ /* 0x008fe20000000000 */
.L_x_5:
[----:B------:R-:W-:Y:S05]  /*0310*/  BSYNC.RECONVERGENT B0 ;  /* 0x0000000000007941 */ /* 0x000fea0003800200 */
.L_x_4:
[----:B------:R-:W-:Y:S04]  /*0320*/  BSSY.RECONVERGENT B0, `(.L_x_6) ;  /* 0x000000a000007945 */ /* 0x000fe80003800200 */
        /* <DEDUP_REMOVED lines=9> */
.L_x_7:
[----:B------:R-:W-:Y:S05]  /*03c0*/  BSYNC.RECONVERGENT B0 ;  /* 0x0000000000007941 */ /* 0x000fea0003800200 */
.L_x_6:
[----:B------:R-:W3:Y:S01]  /*03d0*/  LDCU.64 UR6, c[0x0][0x888] ;  /* 0x00011100ff0677ac */ /* 0x000ee20008000a00 */
[----:B------:R-:W-:Y:S02]  /*03e0*/  UISETP.EQ.U32.AND UP1, UPT, UR4, URZ, UPT ;  /* 0x000000ff0400728c */ /* 0x000fe4000bf22070 */
[----:B------:R-:W-:Y:S02]  /*03f0*/  UPLOP3.LUT UP2, UPT, UPT, UPT, UPT, 0x80, 0x8 ;  /* 0x000000000008789c */ /* 0x000fe40003f4f070 */
[----:B---3--:R-:W-:-:S04]  /*0400*/  UISETP.NE.U32.AND UP0, UPT, UR6, URZ, UPT ;  /* 0x000000ff0600728c */ /* 0x008fc8000bf05070 */
[----:B------:R-:W-:-:S04]  /*0410*/  UISETP.NE.AND.EX UP0, UPT, UR7, URZ, UPT, UP0 ;  /* 0x000000ff0700728c */ /* 0x000fc8000bf05300 */
[----:B------:R-:W-:-:S04]  /*0420*/  UISETP.EQ.OR.EX UP3, UPT, UR5, URZ, !UP0, UP1 ;  /* 0x000000ff0500728c */ /* 0x000fc8000c762710 */
[----:B------:R-:W-:-:S05]  /*0430*/  UP2UR UR51, UPR, URZ, 0x8 ;  /* 0x00000008ff337883 */ /* 0x000fca0008000000 */
[----:B------:R-:W-:Y:S07]  /*0440*/  BRA.U !UP3, `(.L_x_8) ;  /* 0x000000010b207547 */ /* 0x000fee000b800000 */
[----:B------:R-:W-:Y:S01]  /*0450*/  UISETP.NE.U32.AND UP2, UPT, UR4, URZ, UPT ;  /* 0x000000ff0400728c */ /* 0x000fe2000bf45070 */
[----:B-----5:R-:W-:Y:S01]  /*0460*/  FSETP.NEU.AND P0, PT, R49, RZ, PT ;  /* 0x000000ff3100720b */ /* 0x020fe20003f0d000 */
[----:B------:R-:W-:Y:S02]  /*0470*/  USEL UR4, URZ, 0xffffffff, UP0 ;  /* 0xffffffffff047887 */ /* 0x000fe40008000000 */
[----:B------:R-:W-:-:S10]  /*0480*/  UISETP.NE.AND.EX UP2, UPT, UR5, URZ, UPT, UP2 ;  /* 0x000000ff0500728c */ /* 0x000fd4000bf45320 */
[----:B------:R-:W-:Y:S01]  /*0490*/  VOTEU.ANY UP1, P0 ;  /* 0x0000000000ff7886 */ /* 0x000fe20000020100 */
[----:B------:R-:W-:-:S04]  /*04a0*/  @!UP2 USEL UR4, URZ, 0xffffffff, UP1 ;  /* 0xffffffffff04a887 */ /* 0x000fc80008800000 */
[----:B------:R-:W-:-:S04]  /*04b0*/  ULOP3.LUT UR4, UR4, 0x1, URZ, 0xc0, !UPT ;  /* 0x0000000104047892 */ /* 0x000fc8000f8ec0ff */
[----:B------:R-:W-:-:S11]  /*04c0*/  UISETP.NE.U32.AND UP2, UPT, UR4, 0x1, UPT ;  /* 0x000000010400788c */ /* 0x000fd6000bf45070 */
.L_x_8:
[----:B-12---:R-:W1:Y:S01]  /*04d0*/  SHFL.IDX PT, R2, R93, RZ, 0x1f ;  /* 0x00001fff5d027589 */ /* 0x006e6200000e0000 */
[----:B------:R-:W-:-:S04]  /*04e0*/  UISETP.NE.AND UP1, UPT, UR8, 0x2, UPT ;  /* 0x000000020800788c */ /* 0x000fc8000bf25270 */
[----:B------:R-:W-:Y:S01]  /*04f0*/  USEL UR6, URZ, 0x1, UP1 ;  /* 0x00000001ff067887 */ /* 0x000fe20008800000 */
[----:B-1----:R-:W-:-:S13]  /*0500*/  ISETP.NE.AND P0, PT, R2, RZ, PT ;  /* 0x000000ff0200720c */ /* 0x002fda0003f05270 */
[----:B------:R-:W-:Y:S05]  /*0510*/  @P0 BRA `(.L_x_9) ;  /* 0x0000000000400947 */ /* 0x000fea0003800000 */
[----:B------:R-:W1:Y:S01]  /*0520*/  S2UR UR5, SR_CgaCtaId ;  /* 0x00000000000579c3 */ /* 0x000e620000008800 */
[----:B------:R-:W-:Y:S01]  /*0530*/  UMOV UR7, 0x400 ;  /* 0x0000040000077882 */ /* 0x000fe20000000000 */
[----:B------:R-:W-:Y:S01]  /*0540*/  UMOV UR4, 0x1 ;  /* 0x0000000100047882 */ /* 0x000fe20000000000 */
[----:B------:R-:W-:Y:S01]  /*0550*/  ELECT P0, URZ, PT ;  /* 0x0000000000ff782f */ /* 0x000fe20003800000 */
[----:B------:R-:W-:-:S04]  /*0560*/  UIADD3 UR10, UPT, UPT, -UR4, 0x100000, URZ ;  /* 0x00100000040a7890 */ /* 0x000fc8000fffe1ff */
[----:B------:R-:W-:Y:S02]  /*0570*/  USHF.L.U32 UR11, UR10, 0xb, URZ ;  /* 0x0000000b0a0b7899 */ /* 0x000fe400080006ff */
[----:B------:R-:W-:Y:S02]  /*0580*/  USHF.L.U32 UR10, UR10, 0x1, URZ ;  /* 0x000000010a0a7899 */ /* 0x000fe400080006ff */
[----:B-1----:R-:W-:Y:S01]  /*0590*/  ULEA UR5, UR5, UR7, 0x18 ;  /* 0x0000000705057291 */ /* 0x002fe2000f8ec0ff */
[----:B------:R-:W1:Y:S11]  /*05a0*/  FENCE.VIEW.ASYNC.S ;  /* 0x00000000000073c6 */ /* 0x000e760000000000 */
[----:B-1----:R1:W2:Y:S01]  /*05b0*/  SYNCS.EXCH.64 URZ, [UR5], UR10 ;  /* 0x0000000a05ff75b2 */ /* 0x0022a20008000100 */
[----:B------:R1:W3:Y:S01]  /*05c0*/  SYNCS.EXCH.64 URZ, [UR5+0x18], UR10 ;  /* 0x0000180a05ff75b2 */ /* 0x0002e20008000100 */
[----:B------:R1:W4:Y:S01]  /*05d0*/  SYNCS.EXCH.64 URZ, [UR5+0x8], UR10 ;  /* 0x0000080a05ff75b2 */ /* 0x0003220008000100 */
[----:B------:R1:W1:Y:S01]  /*05e0*/  SYNCS.EXCH.64 URZ, [UR5+0x20], UR10 ;  /* 0x0000200a05ff75b2 */ /* 0x0002620008000100 */
[----:B------:R1:W1:Y:S01]  /*05f0*/  SYNCS.EXCH.64 URZ, [UR5+0x10], UR10 ;  /* 0x0000100a05ff75b2 */ /* 0x0002620008000100 */
[----:B------:R1:W1:Y:S01]  /*0600*/  SYNCS.EXCH.64 URZ, [UR5+0x28], UR10 ;  /* 0x0000280a05ff75b2 */ /* 0x0002620008000100 */
[----:B------:R-:W-:Y:S01]  /*0610*/  NOP ;  /* 0x0000000000007918 */ /* 0x000fe20000000000 */
.L_x_9:
[----:B------:R-:W2:Y:S01]  /*0620*/  SHFL.IDX PT, R2, R93, RZ, 0x1f ;  /* 0x00001fff5d027589 */ /* 0x000ea200000e0000 */
[----:B------:R-:W-:Y:S01]  /*0630*/  NOP ;  /* 0x0000000000007918 */ /* 0x000fe20000000000 */
[----:B--2---:R-:W-:-:S13]  /*0640*/  ISETP.NE.AND P0, PT, R2, 0x1, PT ;  /* 0x000000010200780c */ /* 0x004fda0003f05270 */
[----:B------:R-:W-:Y:S05]  /*0650*/  @P0 BRA `(.L_x_10) ;  /* 0x0000000000500947 */ /* 0x000fea0003800000 */
[----:B------:R-:W2:Y:S01]  /*0660*/  S2UR UR7, SR_CgaCtaId ;  /* 0x00000000000779c3 */ /* 0x000ea20000008800 */
[----:B------:R-:W-:Y:S01]  /*0670*/  UMOV UR9, 0x400 ;  /* 0x0000040000097882 */ /* 0x000fe20000000000 */
[----:B-1----:R-:W-:Y:S01]  /*0680*/  UMOV UR5, 0x20 ;  /* 0x0000002000057882 */ /* 0x002fe20000000000 */
[----:B------:R-:W-:Y:S01]  /*0690*/  UMOV UR4, 0x80 ;  /* 0x0000008000047882 */ /* 0x000fe20000000000 */
[----:B------:R-:W-:-:S04]  /*06a0*/  UIADD3 UR10, UPT, UPT, -UR5, 0x100000, URZ ;  /* 0x00100000050a7890 */ /* 0x000fc8000fffe1ff */
[----:B------:R-:W-:Y:S02]  /*06b0*/  USHF.L.U32 UR11, UR10, 0xb, URZ ;  /* 0x0000000b0a0b7899 */ /* 0x000fe400080006ff */
[----:B------:R-:W-:Y:S02]  /*06c0*/  USHF.L.U32 UR10, UR10, 0x1, URZ ;  /* 0x000000010a0a7899 */ /* 0x000fe400080006ff */
[----:B------:R-:W-:-:S04]  /*06d0*/  UIADD3 UR4, UPT, UPT, -UR4, 0x100000, URZ ;  /* 0x0010000004047890 */ /* 0x000fc8000fffe1ff */
[----:B------:R-:W-:Y:S02]  /*06e0*/  USHF.L.U32 UR5, UR4, 0xb, URZ ;  /* 0x0000000b04057899 */ /* 0x000fe400080006ff */
[----:B------:R-:W-:Y:S01]  /*06f0*/  USHF.L.U32 UR4, UR4, 0x1, URZ ;  /* 0x0000000104047899 */ /* 0x000fe200080006ff */
[----:B------:R-:W-:Y:S01]  /*0700*/  ELECT P0, URZ, PT ;  /* 0x0000000000ff782f */ /* 0x000fe20003800000 */
[----:B--2---:R-:W-:Y:S01]  /*0710*/  ULEA UR7, UR7, UR9, 0x18 ;  /* 0x0000000907077291 */ /* 0x004fe2000f8ec0ff */
[----:B------:R-:W1:Y:S11]  /*0720*/  FENCE.VIEW.ASYNC.S ;  /* 0x00000000000073c6 */ /* 0x000e760000000000 */
[----:B-1----:R2:W1:Y:S01]  /*0730*/  SYNCS.EXCH.64 URZ, [UR7+0x30], UR10 ;  /* 0x0000300a07ff75b2 */ /* 0x0024620008000100 */
[----:B------:R2:W1:Y:S01]  /*0740*/  SYNCS.EXCH.64 URZ, [UR7+0x48], UR4 ;  /* 0x0000480407ff75b2 */ /* 0x0004620008000100 */
[----:B------:R2:W1:Y:S01]  /*0750*/  SYNCS.EXCH.64 URZ, [UR7+0x38], UR10 ;  /* 0x0000380a07ff75b2 */ /* 0x0004620008000100 */
[----:B------:R2:W1:Y:S01]  /*0760*/  SYNCS.EXCH.64 URZ, [UR7+0x50], UR4 ;  /* 0x0000500407ff75b2 */ /* 0x0004620008000100 */
[----:B------:R2:W1:Y:S01]  /*0770*/  SYNCS.EXCH.64 URZ, [UR7+0x40], UR10 ;  /* 0x0000400a07ff75b2 */ /* 0x0004620008000100 */
[----:B------:R2:W1:Y:S02]  /*0780*/  SYNCS.EXCH.64 URZ, [UR7+0x58], UR4 ;  /* 0x0000580407ff75b2 */ /* 0x0004640008000100 */
[----:B--2---:R-:W-:Y:S01]  /*0790*/  NOP ;  /* 0x0000000000007918 */ /* 0x004fe20000000000 */
.L_x_10:
[----:B------:R-:W2:Y:S01]  /*07a0*/  SHFL.IDX PT, R2, R93, RZ, 0x1f ;  /* 0x00001fff5d027589 */ /* 0x000ea200000e0000 */
[----:B------:R-:W-:Y:S01]  /*07b0*/  NOP ;  /* 0x0000000000007918 */ /* 0x000fe20000000000 */
[----:B--2---:R-:W-:-:S13]  /*07c0*/  ISETP.NE.AND P0, PT, R2, 0x3, PT ;  /* 0x000000030200780c */ /* 0x004fda0003f05270 */
[----:B------:R-:W-:Y:S05]  /*07d0*/  @P0 BRA `(.L_x_11) ;  /* 0x0000000000300947 */ /* 0x000fea0003800000 */
[----:B-1----:R-:W1:Y:S01]  /*07e0*/  S2UR UR5, SR_CgaCtaId ;  /* 0x00000000000579c3 */ /* 0x002e620000008800 */
        /* <DEDUP_REMOVED lines=8> */
[----:B-1----:R2:W1:Y:S01]  /*0870*/  SYNCS.EXCH.64 URZ, [UR5+0x60], UR10 ;  /* 0x0000600a05ff75b2 */ /* 0x0024620008000100 */
[----:B------:R2:W1:Y:S02]  /*0880*/  SYNCS.EXCH.64 URZ, [UR5+0x68], UR10 ;  /* 0x0000680a05ff75b2 */ /* 0x0004640008000100 */
[----:B--2---:R-:W-:Y:S01]  /*0890*/  NOP ;  /* 0x0000000000007918 */ /* 0x004fe20000000000 */
.L_x_11:
[----:B------:R-:W2:Y:S01]  /*08a0*/  SHFL.IDX PT, R2, R93, RZ, 0x1f ;  /* 0x00001fff5d027589 */ /* 0x000ea200000e0000 */
[----:B------:R-:W-:Y:S01]  /*08b0*/  NOP ;  /* 0x0000000000007918 */ /* 0x000fe20000000000 */
[----:B--2---:R-:W-:-:S13]  /*08c0*/  ISETP.NE.AND P0, PT, R2, 0x4, PT ;  /* 0x000000040200780c */ /* 0x004fda0003f05270 */
[----:B------:R-:W-:Y:S05]  /*08d0*/  @P0 BRA `(.L_x_12) ;  /* 0x00000000004c0947 */ /* 0x000fea0003800000 */
[----:B-1----:R-:W1:Y:S01]  /*08e0*/  S2UR UR5, SR_CgaCtaId ;  /* 0x00000000000579c3 */ /* 0x002e620000008800 */
[----:B------:R-:W-:Y:S01]  /*08f0*/  UMOV UR9, 0x100 ;  /* 0x0000010000097882 */ /* 0x000fe20000000000 */
[----:B------:R-:W-:Y:S01]  /*0900*/  UMOV UR7, 0x400 ;  /* 0x0000040000077882 */ /* 0x000fe20000000000 */
[----:B------:R-:W-:Y:S01]  /*0910*/  USEL UR9, UR9, 0xe0, UP2 ;  /* 0x000000e009097887 */ /* 0x000fe20009000000 */
[----:B------:R-:W-:Y:S01]  /*0920*/  UMOV UR4, 0x1 ;  /* 0x0000000100047882 */ /* 0x000fe20000000000 */
[----:B------:R-:W-:Y:S01]  /*0930*/  ELECT P0, URZ, PT ;  /* 0x0000000000ff782f */ /* 0x000fe20003800000 */
[----:B------:R-:W-:-:S04]  /*0940*/  UIADD3 UR10, UPT, UPT, -UR4, 0x100000, URZ ;  /* 0x00100000040a7890 */ /* 0x000fc8000fffe1ff */
[----:B------:R-:W-:Y:S02]  /*0950*/  USHF.L.U32 UR11, UR10, 0xb, URZ ;  /* 0x0000000b0a0b7899 */ /* 0x000fe400080006ff */
[----:B------:R-:W-:Y:S02]  /*0960*/  USHF.L.U32 UR10, UR10, 0x1, URZ ;  /* 0x000000010a0a7899 */ /* 0x000fe400080006ff */
[----:B------:R-:W-:-:S04]  /*0970*/  UIADD3 UR12, UPT, UPT, -UR9, 0x100000, URZ ;  /* 0x00100000090c7890 */ /* 0x000fc8000fffe1ff */
[----:B------:R-:W-:Y:S02]  /*0980*/  USHF.L.U32 UR13, UR12, 0xb, URZ ;  /* 0x0000000b0c0d7899 */ /* 0x000fe400080006ff */
[----:B------:R-:W-:Y:S02]  /*0990*/  USHF.L.U32 UR12, UR12, 0x1, URZ ;  /* 0x000000010c0c7899 */ /* 0x000fe400080006ff */
[----:B-1----:R-:W-:Y:S01]  /*09a0*/  ULEA UR5, UR5, UR7, 0x18 ;  /* 0x0000000705057291 */ /* 0x002fe2000f8ec0ff */
[----:B------:R-:W1:Y:S11]  /*09b0*/  FENCE.VIEW.ASYNC.S ;  /* 0x00000000000073c6 */ /* 0x000e760000000000 */
[----:B-1----:R2:W1:Y:S01]  /*09c0*/  SYNCS.EXCH.64 URZ, [UR5+0x70], UR10 ;  /* 0x0000700a05ff75b2 */ /* 0x0024620008000100 */
[----:B------:R2:W1:Y:S01]  /*09d0*/  SYNCS.EXCH.64 URZ, [UR5+0x80], UR12 ;  /* 0x0000800c05ff75b2 */ /* 0x0004620008000100 */
[----:B------:R2:W1:Y:S01]  /*09e0*/  SYNCS.EXCH.64 URZ, [UR5+0x78], UR10 ;  /* 0x0000780a05ff75b2 */ /* 0x0004620008000100 */
[----:B------:R2:W1:Y:S02]  /*09f0*/  SYNCS.EXCH.64 URZ, [UR5+0x88], UR12 ;  /* 0x0000880c05ff75b2 */ /* 0x0004640008000100 */
[----:B--2---:R-:W-:Y:S01]  /*0a00*/  NOP ;  /* 0x0000000000007918 */ /* 0x004fe20000000000 */
.L_x_12:
        /* <DEDUP_REMOVED lines=22> */
[----:B------:R2:W1:Y:S01]  /*0b70*/  SYNCS.EXCH.64 URZ, [UR7+0xc0], UR4 ;  /* 0x0000c00407ff75b2 */ /* 0x0004620008000100 */
[----:B------:R2:W1:Y:S01]  /*0b80*/  SYNCS.EXCH.64 URZ, [UR7+0xa8], UR10 ;  /* 0x0000a80a07ff75b2 */ /* 0x0004620008000100 */
[----:B------:R2:W1:Y:S02]  /*0b90*/  SYNCS.EXCH.64 URZ, [UR7+0xc8], UR4 ;  /* 0x0000c80407ff75b2 */ /* 0x0004640008000100 */
[----:B--2---:R-:W-:Y:S01]  /*0ba0*/  NOP ;  /* 0x0000000000007918 */ /* 0x004fe20000000000 */
.L_x_13:
        /* <DEDUP_REMOVED lines=18> */
.L_x_14:
[----:B-1----:R-:W1:Y:S01]  /*0cd0*/  S2UR UR5, SR_CTAID.X ;  /* 0x00000000000579c3 */ /* 0x002e620000002500 */
[----:B------:R-:W-:-:S05]  /*0ce0*/  CS2R.32 R87, SR_CgaSize ;  /* 0x0000000000577805 */ /* 0x000fca0000008a00 */
[----:B------:R-:W-:-:S05]  /*0cf0*/  IMAD R87, R87, -0xa0, RZ ;  /* 0xffffff6057577824 */ /* 0x000fca00078e02ff */
[----:B------:R-:W-:-:S14]  /*0d00*/  R2UR UR9, R87 ;  /* 0x00000000570972ca */ /* 0x000fdc00000e0000 */
[----:B------:R-:W2:Y:S01]  /*0d10*/  LDCU UR9, c[0x0][UR9+0x2b0] ;  /* 0x00005600090977ac */ /* 0x000ea20008000800 */
[----:B------:R-:W-:Y:S01]  /*0d20*/  NOP ;  /* 0x0000000000007918 */ /* 0x000fe20000000000 */
[----:B------:R-:W-:-:S05]  /*0d30*/  CS2R.32 R87, SR_CgaSize ;  /* 0x0000000000577805 */ /* 0x000fca0000008a00 */
[----:B------:R-:W-:-:S05]  /*0d40*/  IMAD R87, R87, -0xa0, RZ ;  /* 0xffffff6057577824 */ /* 0x000fca00078e02ff */
[----:B------:R-:W-:-:S14]  /*0d50*/  R2UR UR7, R87 ;  /* 0x00000000570772ca */ /* 0x000fdc00000e0000 */
[----:B------:R-:W3:Y:S01]  /*0d60*/  LDCU UR7, c[0x0][UR7+0x2b4] ;  /* 0x00005680070777ac */ /* 0x000ee20008000800 */
[----:B------:R-:W4:Y:S08]  /*0d70*/  S2UR UR4, SR_CTAID.Y ;  /* 0x00000000000479c3 */ /* 0x000f300000002600 */
[----:B------:R-:W3:Y:S01]  /*0d80*/  LDC R10, c[0x0][0xb24] ;  /* 0x0002c900ff0a7b82 */ /* 0x000ee20000000800 */
[----:B-1----:R-:W-:-:S02]  /*0d90*/  I2FP.F32.U32 R87, UR5 ;  /* 0x0000000500577c45 */ /* 0x002fc40008201000 */
[----:B------:R-:W-:-:S05]  /*0da0*/  CS2R.32 R3, SR_CgaSize ;  /* 0x0000000000037805 */ /* 0x000fca0000008a00 */
[----:B------:R-:W-:-:S06]  /*0db0*/  IMAD R3, R3, -0xa0, RZ ;  /* 0xffffff6003037824 */ /* 0x000fcc00078e02ff */
[----:B------:R-:W1:Y:S01]  /*0dc0*/  LDC R3, c[0x0][R3+0x2a0] ;  /* 0x0000a80003037b82 */ /* 0x000e620000000800 */
[----:B------:R-:W-:Y:S01]  /*0dd0*/  MOV R15, UR5 ;  /* 0x00000005000f7c02 */ /* 0x000fe20008000f00 */
[----:B--2---:R-:W-:Y:S01]  /*0de0*/  FMUL R87, R87, UR9 ;  /* 0x0000000957577c20 */ /* 0x004fe20008400000 */
[----:B----4-:R-:W-:Y:S02]  /*0df0*/  I2FP.F32.U32 R86, UR4 ;  /* 0x0000000400567c45 */ /* 0x010fe40008201000 */
[----:B------:R-:W-:-:S05]  /*0e00*/  CS2R.32 R2, SR_CgaSize ;  /* 0x0000000000027805 */ /* 0x000fca0000008a00 */
[----:B------:R-:W-:-:S06]  /*0e10*/  IMAD R2, R2, -0xa0, RZ ;  /* 0xffffff6002027824 */ /* 0x000fcc00078e02ff */
[----:B------:R-:W2:Y:S01]  /*0e20*/  LDC R2, c[0x0][R2+0x2a4] ;  /* 0x0000a90002027b82 */ /* 0x000ea20000000800 */
[----:B------:R-:W-:Y:S01]  /*0e30*/  MOV R14, UR4 ;  /* 0x00000004000e7c02 */ /* 0x000fe20008000f00 */
[----:B------:R-:W4:Y:S01]  /*0e40*/  F2I.U32.TRUNC.NTZ R87, R87 ;  /* 0x0000005700577305 */ /* 0x000f22000020f000 */
[----:B---3--:R-:W-:-:S05]  /*0e50*/  FMUL R86, R86, UR7 ;  /* 0x0000000756567c20 */ /* 0x008fca0008400000 */
[----:B------:R-:W-:Y:S01]  /*0e60*/  BAR.SYNC.DEFER_BLOCKING 0x0 ;  /* 0x0000000000007b1d */ /* 0x000fe20000010000 */
[----:B------:R-:W-:-:S05]  /*0e70*/  ISETP.GE.AND P0, PT, R10, 0x1, PT ;  /* 0x000000010a00780c */ /* 0x000fca0003f06270 */
[----:B------:R-:W3:Y:S02]  /*0e80*/  F2I.U32.TRUNC.NTZ R86, R86 ;  /* 0x0000005600567305 */ /* 0x000ee4000020f000 */
[----:B------:R-:W2:Y:S01]  /*0e90*/  S2UR UR36, SR_CTAID.Z ;  /* 0x00000000002479c3 */ /* 0x000ea20000002700 */
[----:B----4-:R-:W-:-:S05]  /*0ea0*/  IADD3 R87, PT, PT, -R87, RZ, RZ ;  /* 0x000000ff57577210 */ /* 0x010fca0007ffe1ff */
[----:B-1----:R-:W-:Y:S01]  /*0eb0*/  IMAD R87, R3, R87, UR5 ;  /* 0x0000000503577e24 */ /* 0x002fe2000f8e0257 */
[----:B---3--:R-:W-:-:S05]  /*0ec0*/  IADD3 R86, PT, PT, -R86, RZ, RZ ;  /* 0x000000ff56567210 */ /* 0x008fca0007ffe1ff */
[----:B--2---:R-:W-:Y:S01]  /*0ed0*/  IMAD R86, R2, R86, UR4 ;  /* 0x0000000402567e24 */ /* 0x004fe2000f8e0256 */
[----:B------:R-:W-:Y:S06]  /*0ee0*/  @!P0 BRA `(.L_x_15) ;  /* 0x0000000000b88947 */ /* 0x000fec0003800000 */
[----:B------:R-:W1:Y:S01]  /*0ef0*/  LDC.64 R4, c[0x0][0xb18] ;  /* 0x0002c600ff047b82 */ /* 0x000e620000000a00 */
[----:B------:R-:W-:-:S07]  /*0f00*/  ISETP.NE.AND P0, PT, R10, 0x1, PT ;  /* 0x000000010a00780c */ /* 0x000fce0003f05270 */
[----:B------:R-:W2:Y:S08]  /*0f10*/  LDC R9, c[0x0][0xb0c] ;  /* 0x0002c300ff097b82 */ /* 0x000eb00000000800 */
[----:B------:R-:W3:Y:S08]  /*0f20*/  LDC R12, c[0x0][0x370] ;  /* 0x0000dc00ff0c7b82 */ /* 0x000ef00000000800 */
[----:B------:R-:W4:Y:S01]  /*0f30*/  LDC R11, c[0x0][0x374] ;  /* 0x0000dd00ff0b7b82 */ /* 0x000f220000000800 */
[----:B-1----:R-:W-:-:S07]  /*0f40*/  ISETP.NE.AND P1, PT, R4, 0x1, PT ;  /* 0x000000010400780c */ /* 0x002fce0003f25270 */
[----:B------:R-:W3:Y:S01]  /*0f50*/  LDC.64 R6, c[0x0][0xb10] ;  /* 0x0002c400ff067b82 */ /* 0x000ee20000000a00 */
[----:B--2---:R-:W-:-:S07]  /*0f60*/  ISETP.NE.AND P2, PT, R9, 0x1, PT ;  /* 0x000000010900780c */ /* 0x004fce0003f45270 */
[----:B------:R-:W1:Y:S08]  /*0f70*/  LDC R8, c[0x0][0xb20] ;  /* 0x0002c800ff087b82 */ /* 0x000e700000000800 */
[----:B------:R-:W2:Y:S01]  /*0f80*/  LDC.64 R2, c[0x0][0xb28] ;  /* 0x0002ca00ff027b82 */ /* 0x000ea20000000a00 */
[----:B----4-:R-:W-:-:S04]  /*0f90*/  IMAD.HI.U32 R13, R11, R5, RZ ;  /* 0x000000050b0d7227 */ /* 0x010fc800078e00ff */
[----:B------:R-:W-:-:S04]  /*0fa0*/  IMAD.HI.U32 R5, R14, R5, RZ ;  /* 0x000000050e057227 */ /* 0x000fc800078e00ff */
[----:B---3--:R-:W-:-:S05]  /*0fb0*/  IMAD.HI.U32 R16, R12, R6, RZ ;  /* 0x000000060c107227 */ /* 0x008fca00078e00ff */
[-C--:B------:R-:W-:Y:S01]  /*0fc0*/  @P2 SHF.R.U32.HI R12, RZ, R7.reuse, R16 ;  /* 0x00000007ff0c2219 */ /* 0x080fe20000011610 */
[----:B------:R-:W-:Y:S01]  /*0fd0*/  IMAD.HI.U32 R16, R15, R6, RZ ;  /* 0x000000060f107227 */ /* 0x000fe200078e00ff */
[-C--:B-1----:R-:W-:Y:S02]  /*0fe0*/  @P1 SHF.R.U32.HI R11, RZ, R8.reuse, R13 ;  /* 0x00000008ff0b1219 */ /* 0x082fe4000001160d */
[----:B------:R-:W-:Y:S02]  /*0ff0*/  SHF.R.U32.HI R5, RZ, R8, R5 ;  /* 0x00000008ff057219 */ /* 0x000fe40000011605 */
[----:B------:R-:W-:Y:S02]  /*1000*/  SHF.R.U32.HI R16, RZ, R7, R16 ;  /* 0x00000007ff107219 */ /* 0x000fe40000011610 */
[----:B------:R-:W-:Y:S01]  /*1010*/  SEL R5, R14, R5, !P1 ;  /* 0x000000050e057207 */ /* 0x000fe20004800000 */
[----:B--2---:R-:W-:Y:S01]  /*1020*/  IMAD.HI.U32 R13, R11, R2, RZ ;  /* 0x000000020b0d7227 */ /* 0x004fe200078e00ff */
[----:B------:R-:W-:-:S03]  /*1030*/  SEL R16, R15, R16, !P2 ;  /* 0x000000100f107207 */ /* 0x000fc60005000000 */
[----:B------:R-:W-:Y:S01]  /*1040*/  IMAD.HI.U32 R6, R12, R2, RZ ;  /* 0x000000020c067227 */ /* 0x000fe200078e00ff */
[----:B------:R-:W-:-:S04]  /*1050*/  @P0 SHF.R.U32.HI R11, RZ, R3, R13 ;  /* 0x00000003ff0b0219 */ /* 0x000fc8000001160d */
[----:B------:R-:W-:Y:S01]  /*1060*/  @P0 SHF.R.U32.HI R12, RZ, R3, R6 ;  /* 0x00000003ff0c0219 */ /* 0x000fe20000011606 */
[----:B------:R-:W-:-:S04]  /*1070*/  IMAD R11, R11, R10, RZ ;  /* 0x0000000a0b0b7224 */ /* 0x000fc800078e02ff */
[----:B------:R-:W-:Y:S01]  /*1080*/  IMAD R6, R12, R10, RZ ;  /* 0x0000000a0c067224 */ /* 0x000fe200078e02ff */
[----:B------:R-:W-:-:S04]  /*1090*/  ISETP.GE.AND P1, PT, R5, R11, PT ;  /* 0x0000000b0500720c */ /* 0x000fc80003f26270 */
[----:B------:R-:W-:Y:S01]  /*10a0*/  ISETP.GE.OR P1, PT, R16, R6, P1 ;  /* 0x000000061000720c */ /* 0x000fe20000f26670 */
[----:B------:R-:W-:-:S05]  /*10b0*/  IMAD.HI.U32 R6, R5, R2, RZ ;  /* 0x0000000205067227 */ /* 0x000fca00078e00ff */
[----:B------:R-:W-:-:S04]  /*10c0*/  SHF.R.U32.HI R6, RZ, R3, R6 ;  /* 0x00000003ff067219 */ /* 0x000fc80000011606 */
[----:B------:R-:W-:-:S03]  /*10d0*/  SEL R6, R5, R6, !P0 ;  /* 0x0000000605067207 */ /* 0x000fc60004000000 */
[----:B------:R-:W-:Y:S01]  /*10e0*/  @!P1 IMAD.HI.U32 R7, R16, R2, RZ ;  /* 0x0000000210079227 */ /* 0x000fe200078e00ff */
[----:B------:R-:W-:-:S04]  /*10f0*/  IADD3 R2, PT, PT, -R6, RZ, RZ ;  /* 0x000000ff06027210 */ /* 0x000fc80007ffe1ff */
[----:B------:R-:W-:Y:S01]  /*1100*/  @!P1 SHF.R.U32.HI R3, RZ, R3, R7 ;  /* 0x00000003ff039219 */ /* 0x000fe20000011607 */
[----:B------:R-:W-:Y:S01]  /*1110*/  IMAD R2, R10, R2, R5 ;  /* 0x000000020a027224 */ /* 0x000fe200078e0205 */
[----:B------:R-:W-:Y:S02]  /*1120*/  IADD3 R7, PT, PT, -R5, RZ, RZ ;  /* 0x000000ff05077210 */ /* 0x000fe40007ffe1ff */
[----:B------:R-:W-:-:S03]  /*1130*/  @!P1 SEL R3, R16, R3, !P0 ;  /* 0x0000000310039207 */ /* 0x000fc60004000000 */
[----:B------:R-:W-:Y:S02]  /*1140*/  IMAD R7, R4, R7, R14 ;  /* 0x0000000704077224 */ /* 0x000fe400078e020e */
[--C-:B------:R-:W-:Y:S02]  /*1150*/  @!P1 IMAD.IADD R6, R6, 0x1, -R3.reuse ;  /* 0x0000000106069824 */ /* 0x100fe400078e0a03 */
[----:B------:R-:W-:Y:S01]  /*1160*/  @!P1 IMAD R3, R2, R12, R3 ;  /* 0x0000000c02039224 */ /* 0x000fe200078e0203 */
[----:B------:R-:W-:Y:S01]  /*1170*/  IADD3 R2, PT, PT, -R16, RZ, RZ ;  /* 0x000000ff10027210 */ /* 0x000fe20007ffe1ff */
[----:B------:R-:W-:Y:S02]  /*1180*/  @!P1 IMAD R5, R6, R10, R16 ;  /* 0x0000000a06059224 */ /* 0x000fe400078e0210 */
[----:B------:R-:W-:Y:S02]  /*1190*/  @!P1 IMAD.MOV.U32 R16, RZ, RZ, R3 ;  /* 0x000000ffff109224 */ /* 0x000fe400078e0003 */
[----:B------:R-:W-:-:S02]  /*11a0*/  IMAD R2, R9, R2, R15 ;  /* 0x0000000209027224 */ /* 0x000fc400078e020f */
[----:B------:R-:W-:Y:S02]  /*11b0*/  IMAD R14, R5, R4, R7 ;  /* 0x00000004050e7224 */ /* 0x000fe400078e0207 */
[----:B------:R-:W-:Y:S02]  /*11c0*/  IMAD R15, R16, R9, R2 ;  /* 0x00000009100f7224 */ /* 0x000fe400078e0202 */
.L_x_15:
[----:B------:R-:W1:Y:S01]  /*11d0*/  LDCU UR4, c[0x0][0xb30] ;  /* 0x00016600ff0477ac */ /* 0x000e620008000800 */
[----:B------:R-:W2:Y:S08]  /*11e0*/  S2UR UR37, SR_CgaCtaId ;  /* 0x00000000002579c3 */ /* 0x000eb00000008800 */
[----:B------:R-:W3:Y:S01]  /*11f0*/  LDC R37, c[0x0][0xb24] ;  /* 0x0002c900ff257b82 */ /* 0x000ee20000000800 */
[----:B-1----:R-:W-:-:S09]  /*1200*/  UISETP.NE.AND UP1, UPT, UR4, 0x1, UPT ;  /* 0x000000010400788c */ /* 0x002fd2000bf25270 */
[----:B--2---:R-:W-:Y:S05]  /*1210*/  BRA.U UP1, `(.L_x_16) ;  /* 0x0000000101407547 */ /* 0x004fea000b800000 */
[----:B------:R-:W1:Y:S08]  /*1220*/  LDC.64 R4, c[0x0][0xb10] ;  /* 0x0002c400ff047b82 */ /* 0x000e700000000a00 */
[----:B------:R-:W2:Y:S08]  /*1230*/  LDC.64 R2, c[0x0][0xb18] ;  /* 0x0002c600ff027b82 */ /* 0x000eb00000000a00 */
[----:B------:R-:W4:Y:S08]  /*1240*/  LDC R6, c[0x0][0xb20] ;  /* 0x0002c800ff067b82 */ /* 0x000f300000000800 */
[----:B------:R-:W3:Y:S01]  /*1250*/  LDC R7, c[0x0][0xb0c] ;  /* 0x0002c300ff077b82 */ /* 0x000ee20000000800 */
[----:B-1----:R-:W-:-:S05]  /*1260*/  IMAD.HI.U32 R4, R15, R4, RZ ;  /* 0x000000040f047227 */ /* 0x002fca00078e00ff */
[----:B------:R-:W-:Y:S01]  /*1270*/  SHF.R.U32.HI R4, RZ, R5, R4 ;  /* 0x00000005ff047219 */ /* 0x000fe20000011604 */
[----:B--2---:R-:W-:Y:S01]  /*1280*/  IMAD.HI.U32 R3, R14, R3, RZ ;  /* 0x000000030e037227 */ /* 0x004fe200078e00ff */
[----:B------:R-:W-:-:S04]  /*1290*/  ISETP.NE.AND P0, PT, R2, 0x1, PT ;  /* 0x000000010200780c */ /* 0x000fc80003f05270 */
[----:B----4-:R-:W-:-:S04]  /*12a0*/  SHF.R.U32.HI R3, RZ, R6, R3 ;  /* 0x00000006ff037219 */ /* 0x010fc80000011603 */
[----:B------:R-:W-:Y:S02]  /*12b0*/  SEL R3, R14, R3, !P0 ;  /* 0x000000030e037207 */ /* 0x000fe40004000000 */
[----:B---3--:R-:W-:-:S04]  /*12c0*/  ISETP.NE.AND P1, PT, R7, 0x1, PT ;  /* 0x000000010700780c */ /* 0x008fc80003f25270 */
[----:B------:R-:W-:-:S05]  /*12d0*/  SEL R4, R15, R4, !P1 ;  /* 0x000000040f047207 */ /* 0x000fca0004800000 */
[----:B------:R-:W-:Y:S02]  /*12e0*/  IMAD.IADD R5, R3, 0x1, -R4 ;  /* 0x0000000103057824 */ /* 0x000fe400078e0a04 */
[----:B------:R-:W-:Y:S02]  /*12f0*/  IMAD.IADD R3, R4, 0x1, -R3 ;  /* 0x0000000104037824 */ /* 0x000fe400078e0a03 */
[----:B------:R-:W-:Y:S02]  /*1300*/  IMAD R15, R5, R7, R15 ;  /* 0x00000007050f7224 */ /* 0x000fe400078e020f */
[----:B------:R-:W-:-:S07]  /*1310*/  IMAD R14, R3, R2, R14 ;  /* 0x00000002030e7224 */ /* 0x000fce00078e020e */
.L_x_16:
[----:B------:R-:W-:Y:S01]  /*1320*/  BAR.SYNC.DEFER_BLOCKING 0x0 ;  /* 0x0000000000007b1d */ /* 0x000fe20000010000 */
[----:B------:R-:W-:Y:S01]  /*1330*/  UISETP.NE.AND UP1, UPT, UR8, 0x2, UPT ;  /* 0x000000020800788c */ /* 0x000fe2000bf25270 */
[----:B------:R-:W-:Y:S02]  /*1340*/  ISETP.NE.OR P5, PT, R0, 0x2, !P5 ;  /* 0x000000020000780c */ /* 0x000fe40006fa5670 */
[----:B------:R-:W-:-:S06]  /*1350*/  LOP3.LUT R2, R101, 0x1f, RZ, 0xc0, !PT ;  /* 0x0000001f65027812 */ /* 0x000fcc00078ec0ff */
[----:B------:R-:W-:Y:S05]  /*1360*/  BRA.U UP1, `(.L_x_17) ;  /* 0x0000001101907547 */ /* 0x000fea000b800000 */
[----:B------:R-:W1:Y:S01]  /*1370*/  LDCU UR15, c[0x0][0x38c] ;  /* 0x00007180ff0f77ac */ /* 0x000e620008000800 */
[----:B------:R-:W2:Y:S01]  /*1380*/  LDC R8, c[0x0][0x370] ;  /* 0x0000dc00ff087b82 */ /* 0x000ea20000000800 */
[----:B------:R-:W-:Y:S01]  /*1390*/  PLOP3.LUT P1, PT, PT, PT, UP2, 0x80, 0x8 ;  /* 0x000000000008781c */ /* 0x000fe20003f2f028 */
[----:B------:R-:W-:Y:S01]  /*13a0*/  IMAD.MOV.U32 R17, RZ, RZ, 0x1 ;  /* 0x00000001ff117424 */ /* 0x000fe200078e00ff */
[----:B------:R-:W-:Y:S01]  /*13b0*/  ISETP.EQ.OR P4, PT, R2, RZ, P5 ;  /* 0x000000ff0200720c */ /* 0x000fe20002f82670 */
[----:B------:R-:W-:Y:S01]  /*13c0*/  IMAD.MOV.U32 R16, RZ, RZ, RZ ;  /* 0x000000ffff107224 */ /* 0x000fe200078e00ff */
[----:B------:R-:W-:Y:S02]  /*13d0*/  PLOP3.LUT P1, PT, P1, PT, PT, 0x8, 0x80 ;  /* 0x000000000080781c */ /* 0x000fe40000f2e170 */
[----:B------:R-:W-:Y:S01]  /*13e0*/  CS2R R12, SRZ ;  /* 0x00000000000c7805 */ /* 0x000fe2000001ff00 */
[----:B------:R-:W-:Y:S01]  /*13f0*/  IMAD.MOV.U32 R11, RZ, RZ, 0x1 ;  /* 0x00000001ff0b7424 */ /* 0x000fe200078e00ff */
[----:B------:R-:W4:Y:S01]  /*1400*/  LDC R0, c[0x0][0x374] ;  /* 0x0000dd00ff007b82 */ /* 0x000f220000000800 */
[----:B------:R-:W2:Y:S01]  /*1410*/  LDCU.64 UR30, c[0x0][0x348] ;  /* 0x00006900ff1e77ac */ /* 0x000ea20008000a00 */
[----:B------:R-:W-:Y:S01]  /*1420*/  UMOV UR13, URZ ;  /* 0x000000ff000d7c82 */ /* 0x000fe20008000000 */
[----:B-1----:R-:W-:-:S04]  /*1430*/  UIADD3 UR5, UPT, UPT, UR15, 0x7f, URZ ;  /* 0x0000007f0f057890 */ /* 0x002fc8000fffe0ff */
[----:B------:R-:W-:-:S04]  /*1440*/  USHF.R.S32.HI UR4, URZ, 0x1f, UR5 ;  /* 0x0000001fff047899 */ /* 0x000fc80008011405 */
[----:B------:R-:W-:-:S04]  /*1450*/  ULEA.HI UR4, UR4, UR5, URZ, 0x7 ;  /* 0x0000000504047291 */ /* 0x000fc8000f8f38ff */
[----:B------:R-:W-:Y:S02]  /*1460*/  USHF.R.S32.HI UR22, URZ, 0x7, UR4 ;  /* 0x00000007ff167899 */ /* 0x000fe40008011404 */
[----:B------:R-:W-:Y:S02]  /*1470*/  UIADD3 UR4, UPT, UPT, UR15, -0x1, URZ ;  /* 0xffffffff0f047890 */ /* 0x000fe4000fffe0ff */
[----:B------:R-:W-:Y:S02]  /*1480*/  UISETP.LT.U32.AND UP0, UPT, UR22, 0x3, UPT ;  /* 0x000000031600788c */ /* 0x000fe4000bf01070 */
[----:B------:R-:W-:Y:S02]  /*1490*/  UISETP.GE.U32.AND UP1, UPT, UR4, -0xff, UPT ;  /* 0xffffff010400788c */ /* 0x000fe4000bf26070 */
[----:B------:R-:W-:Y:S02]  /*14a0*/  USEL UR21, UR22, 0x3, UP0 ;  /* 0x0000000316157887 */ /* 0x000fe40008000000 */
[----:B------:R-:W-:-:S02]  /*14b0*/  UIADD3 UR15, UPT, UPT, UR15, 0xfe, URZ ;  /* 0x000000fe0f0f7890 */ /* 0x000fc4000fffe0ff */
[----:B------:R-:W-:Y:S02]  /*14c0*/  UIADD3 UR7, UPT, UPT, UR21, -0x1, URZ ;  /* 0xffffffff15077890 */ /* 0x000fe4000fffe0ff */
[----:B------:R-:W-:-:S03]  /*14d0*/  UIADD3 UR14, UPT, UPT, UR22, -UR21, URZ ;  /* 0x80000015160e7290 */ /* 0x000fc6000fffe0ff */
[----:B------:R-:W-:-:S04]  /*14e0*/  @UP1 UIADD3 UR7, UPT, UPT, UR21, URZ, URZ ;  /* 0x000000ff15071290 */ /* 0x000fc8000fffe0ff */
[----:B--2---:R-:W-:-:S12]  /*14f0*/  UIADD3 UR7, UPT, UPT, UR7, 0x1, URZ ;  /* 0x0000000107077890 */ /* 0x004fd8000fffe0ff */
.L_x_35:
[----:B------:R-:W-:Y:S01]  /*1500*/  UISETP.NE.AND UP0, UPT, UR37, URZ, UPT ;  /* 0x000000ff2500728c */ /* 0x000fe2000bf05270 */
[----:B------:R-:W1:Y:S08]  /*1510*/  S2UR UR37, SR_CgaCtaId ;  /* 0x00000000002579c3 */ /* 0x000e700000008800 */
[----:B------:R-:W-:Y:S05]  /*1520*/  BRA.U UP0, `(.L_x_18) ;  /* 0x0000000100347547 */ /* 0x000fea000b800000 */
[----:B------:R-:W2:Y:S01]  /*1530*/  S2R R2, SR_CgaCtaId ;  /* 0x0000000000027919 */ /* 0x000ea20000008800 */
[----:B------:R-:W-:-:S04]  /*1540*/  MOV R3, 0x400 ;  /* 0x0000040000037802 */ /* 0x000fc80000000f00 */
[----:B--2---:R-:W-:Y:S02]  /*1550*/  LEA R2, R2, R3, 0x18 ;  /* 0x0000000302027211 */ /* 0x004fe400078ec0ff */
[----:B------:R-:W-:-:S03]  /*1560*/  SHF.L.U32 R3, R11, 0x1f, RZ ;  /* 0x0000001f0b037819 */ /* 0x000fc600000006ff */
[----:B------:R-:W-:-:S04]  /*1570*/  IMAD R2, R12, 0x8, R2 ;  /* 0x000000080c027824 */ /* 0x000fc800078e0202 */
[----:B------:R-:W2:Y:S02]  /*1580*/  SYNCS.PHASECHK.TRANS64.TRYWAIT P0, [R2+URZ+0xe0], R3 ;  /* 0x0000e003020075a7 */ /* 0x000ea400080011ff */
[----:B--2---:R-:W-:Y:S05]  /*1590*/  @!P0 BRA `(.L_x_19) ;  /* 0x0000006c00508947 */ /* 0x004fea0003800000 */
.L_x_121:
[----:B------:R-:W-:Y:S01]  /*15a0*/  VIADD R12, R12, 0x1 ;  /* 0x000000010c0c7836 */ /* 0x000fe20000000000 */
[----:B------:R2:W-:Y:S04]  /*15b0*/  SYNCS.ARRIVE.TRANS64.A1T0 RZ, [R2+URZ+0xd0], RZ ;  /* 0x0000d0ff02ff79a7 */ /* 0x0005e800081000ff */
[----:B------:R-:W-:-:S04]  /*15c0*/  ISETP.NE.AND P0, PT, R12, 0x2, PT ;  /* 0x000000020c00780c */ /* 0x000fc80003f05270 */
[----:B------:R-:W-:Y:S02]  /*15d0*/  SEL R12, R12, RZ, P0 ;  /* 0x000000ff0c0c7207 */ /* 0x000fe40000000000 */
[----:B--2---:R-:W-:-:S04]  /*15e0*/  SEL R2, RZ, 0x1, P0 ;  /* 0x00000001ff027807 */ /* 0x004fc80000000000 */
[----:B------:R-:W-:-:S07]  /*15f0*/  LOP3.LUT R11, R11, R2, RZ, 0x3c, !PT ;  /* 0x000000020b0b7212 */ /* 0x000fce00078e3cff */
.L_x_18:
[----:B------:R-:W-:Y:S01]  /*1600*/  UMOV UR4, 0x400 ;  /* 0x0000040000047882 */ /* 0x000fe20000000000 */
[----:B------:R-:W-:Y:S01]  /*1610*/  SHF.L.U32 R2, R17, 0x1f, RZ ;  /* 0x0000001f11027819 */ /* 0x000fe200000006ff */
[----:B-1----:R-:W-:Y:S01]  /*1620*/  ULEA UR4, UR37, UR4, 0x18 ;  /* 0x0000000425047291 */ /* 0x002fe2000f8ec0ff */
[----:B------:R-:W-:Y:S01]  /*1630*/  R2UR UR35, R15 ;  /* 0x000000000f2372ca */ /* 0x000fe200000e0000 */
[----:B------:R-:W-:Y:S01]  /*1640*/  UISETP.GE.U32.AND UP0, UPT, UR15, 0xff, UPT ;  /* 0x000000ff0f00788c */ /* 0x000fe2000bf06070 */
[----:B------:R-:W-:Y:S01]  /*1650*/  R2UR UR19, R14 ;  /* 0x000000000e1372ca */ /* 0x000fe200000e0000 */
[----:B------:R-:W-:Y:S01]  /*1660*/  ULEA UR5, UR13, UR4, 0x3 ;  /* 0x000000040d057291 */ /* 0x000fe2000f8e18ff */
[----:B------:R-:W-:-:S08]  /*1670*/  UMOV UR23, URZ ;  /* 0x000000ff00177c82 */ /* 0x000fd00008000000 */
[----:B------:R1:W2:Y:S01]  /*1680*/  SYNCS.PHASECHK.TRANS64.TRYWAIT P0, [UR5+0x18], R2 ;  /* 0x00001802ff0075a7 */ /* 0x0002a20008001105 */
[----:B------:R-:W-:Y:S02]  /*1690*/  USHF.L.U32 UR35, UR35, 0x6, URZ ;  /* 0x0000000623237899 */ /* 0x000fe400080006ff */
[----:B------:R-:W-:Y:S01]  /*16a0*/  UIMAD UR19, UR19, 0xc0, URZ ;  /* 0x000000c0131378a4 */ /* 0x000fe2000f8e02ff */
[----:B------:R-:W-:Y:S11]  /*16b0*/  BRA.U !UP0, `(.L_x_20) ;  /* 0x0000000108d87547 */ /* 0x000ff6000b800000 */
[----:B------:R-:W-:Y:S01]  /*16c0*/  UMOV UR29, URZ ;  /* 0x000000ff001d7c82 */ /* 0x000fe20008000000 */
[----:B------:R-:W-:-:S05]  /*16d0*/  UMOV UR6, UR13 ;  /* 0x0000000d00067c82 */ /* 0x000fca0008000000 */
.L_x_25:
[----:B--2---:R-:W-:Y:S01]  /*16e0*/  @!P5 MOV R3, 0x10000 ;  /* 0x000100000003d802 */ /* 0x004fe20000000f00 */
[----:B-1----:R-:W-:Y:S01]  /*16f0*/  ULEA UR33, UR6, UR4, 0x3 ;  /* 0x0000000406217291 */ /* 0x002fe2000f8e18ff */
[----:B--2---:R-:W-:Y:S11]  /*1700*/  @P0 BRA `(.L_x_21) ;  /* 0x00000000000c0947 */ /* 0x004ff60003800000 */
[----:B------:R-:W-:Y:S04]  /*1710*/  SHF.L.U32 R4, R17, 0x1f, RZ ;  /* 0x0000001f11047819 */ /* 0x000fe800000006ff */
[----:B------:R-:W2:Y:S02]  /*1720*/  SYNCS.PHASECHK.TRANS64.TRYWAIT P0, [UR33+0x18], R4 ;  /* 0x00001804ff0075a7 */ /* 0x000ea40008001121 */
[----:B--2---:R-:W-:Y:S05]  /*1730*/  @!P0 BRA `(.L_x_22) ;  /* 0x0000006800fc8947 */ /* 0x004fea0003800000 */
.L_x_21:
[----:B------:R2:W-:Y:S01]  /*1740*/  @!P5 SYNCS.ARRIVE.TRANS64 RZ, [UR33], R3 ;  /* 0x00000003ffffd9a7 */ /* 0x0005e20008000021 */
[----:B------:R-:W-:Y:S04]  /*1750*/  BSSY.RECONVERGENT B0, `(.L_x_23) ;  /* 0x0000003000007945 */ /* 0x000fe80003800200 */
[----:B------:R-:W-:Y:S05]  /*1760*/  @P4 BRA `(.L_x_24) ;  /* 0x0000000000044947 */ /* 0x000fea0003800000 */
[----:B------:R-:W-:Y:S05]  /*1770*/  BPT.TRAP 0x1 ;  /* 0x000000040000795c */ /* 0x000fea0000300000 */
.L_x_24:
[----:B------:R-:W-:Y:S05]  /*1780*/  BSYNC.RECONVERGENT B0 ;  /* 0x0000000000007941 */ /* 0x000fea0003800200 */
.L_x_23:
[----:B------:R-:W-:Y:S02]  /*1790*/  UIADD3 UR13, UPT, UPT, UR6, 0x1, URZ ;  /* 0x00000001060d7890 */ /* 0x000fe4000fffe0ff */
[----:B------:R-:W-:Y:S02]  /*17a0*/  UIADD3 UR42, UP1, UPT, UR30, 0x80, URZ ;  /* 0x000000801e2a7890 */ /* 0x000fe4000ff3e0ff */
[----:B------:R-:W-:Y:S02]  /*17b0*/  UISETP.NE.AND UP0, UPT, UR13, 0x3, UPT ;  /* 0x000000030d00788c */ /* 0x000fe4000bf05270 */
[----:B------:R-:W-:Y:S02]  /*17c0*/  ULEA UR24, UR6, UR4, 0xe ;  /* 0x0000000406187291 */ /* 0x000fe4000f8e70ff */
[----:B------:R-:W-:Y:S02]  /*17d0*/  USEL UR9, URZ, 0x1, UP0 ;  /* 0x00000001ff097887 */ /* 0x000fe40008000000 */
[----:B------:R-:W-:Y:S02]  /*17e0*/  USEL UR13, UR13, URZ, UP0 ;  /* 0x000000ff0d0d7287 */ /* 0x000fe40008000000 */
[----:B------:R-:W-:Y:S02]  /*17f0*/  USHF.L.U32 UR34, UR29, 0x7, URZ ;  /* 0x000000071d227899 */ /* 0x000fe400080006ff */
[----:B------:R-:W-:Y:S01]  /*1800*/  ULEA UR8, UR13, UR4, 0x3 ;  /* 0x000000040d087291 */ /* 0x000fe2000f8e18ff */
[----:B------:R-:W-:Y:S01]  /*1810*/  LOP3.LUT R17, R17, UR9, RZ, 0x3c, !PT ;  /* 0x0000000911117c12 */ /* 0x000fe2000f8e3cff */
[----:B------:R-:W-:Y:S02]  /*1820*/  UIADD3.X UR43, UPT, UPT, URZ, UR31, URZ, UP1, !UPT ;  /* 0x0000001fff2b7290 */ /* 0x000fe40008ffe4ff */
[----:B------:R-:W-:Y:S01]  /*1830*/  UIADD3 UR32, UPT, UPT, UR24, 0x6800, URZ ;  /* 0x0000680018207890 */ /* 0x000fe2000fffe0ff */
[----:B-1----:R-:W-:Y:S01]  /*1840*/  SHF.L.U32 R2, R17, 0x1f, RZ ;  /* 0x0000001f11027819 */ /* 0x002fe200000006ff */
[----:B------:R-:W-:Y:S01]  /*1850*/  UIADD3 UR26, UPT, UPT, UR34, 0x40, URZ ;  /* 0x00000040221a7890 */ /* 0x000fe2000fffe0ff */
[----:B------:R-:W-:Y:S02]  /*1860*/  UMOV UR40, 0x0 ;  /* 0x0000000000287882 */ /* 0x000fe40000000000 */
[----:B------:R1:W1:Y:S01]  /*1870*/  SYNCS.PHASECHK.TRANS64.TRYWAIT P0, [UR8+0x18], R2 ;  /* 0x00001802ff0075a7 */ /* 0x0002620008001108 */
[----:B------:R-:W-:Y:S01]  /*1880*/  UMOV UR41, 0x10000000 ;  /* 0x1000000000297882 */ /* 0x000fe20000000000 */
[----:B------:R-:W-:Y:S02]  /*1890*/  UIADD3 UR24, UPT, UPT, UR24, 0x8800, URZ ;  /* 0x0000880018187890 */ /* 0x000fe4000fffe0ff */
[----:B------:R1:W-:Y:S01]  /*18a0*/  UTMALDG.3D [UR32], [UR42], desc[UR40] ;  /* 0x000028202a0075b4 */ /* 0x0003e20008011000 */
[----:B------:R-:W-:Y:S02]  /*18b0*/  UIADD3 UR38, UP0, UPT, UR30, 0x180, URZ ;  /* 0x000001801e267890 */ /* 0x000fe4000ff1e0ff */
[----:B------:R-:W-:Y:S01]  /*18c0*/  UIMAD UR5, UR6, 0xc000, UR4 ;  /* 0x0000c000060578a4 */ /* 0x000fe2000f8e0204 */
[----:B------:R-:W-:Y:S01]  /*18d0*/  UMOV UR25, UR33 ;  /* 0x0000002100197c82 */ /* 0x000fe20008000000 */
[----:B------:R-:W-:Y:S01]  /*18e0*/  UMOV UR27, UR35 ;  /* 0x00000023001b7c82 */ /* 0x000fe20008000000 */
[----:B------:R-:W-:Y:S01]  /*18f0*/  UMOV UR28, UR36 ;  /* 0x00000024001c7c82 */ /* 0x000fe20008000000 */
[----:B------:R-:W-:Y:S01]  /*1900*/  UIADD3.X UR39, UPT, UPT, URZ, UR31, URZ, UP0, !UPT ;  /* 0x0000001fff277290 */ /* 0x000fe200087fe4ff */
[----:B------:R1:W-:Y:S01]  /*1910*/  UTMALDG.3D [UR24], [UR42], desc[UR40] ;  /* 0x000028182a0075b4 */ /* 0x0003e20008011000 */
[----:B------:R-:W-:Y:S01]  /*1920*/  UIADD3 UR16, UPT, UPT, UR5, 0x12800, URZ ;  /* 0x0001280005107890 */ /* 0x000fe2000fffe0ff */
[----:B------:R-:W-:Y:S01]  /*1930*/  UMOV UR17, UR33 ;  /* 0x0000002100117c82 */ /* 0x000fe20008000000 */
[----:B------:R-:W-:Y:S01]  /*1940*/  UMOV UR20, UR36 ;  /* 0x0000002400147c82 */ /* 0x000fe20008000000 */
[----:B------:R-:W-:Y:S01]  /*1950*/  UMOV UR18, UR34 ;  /* 0x0000002200127c82 */ /* 0x000fe20008000000 */
[----:B------:R-:W-:Y:S01]  /*1960*/  UIADD3 UR8, UPT, UPT, UR5, 0x18800, URZ ;  /* 0x0001880005087890 */ /* 0x000fe2000fffe0ff */
[----:B------:R-:W-:Y:S01]  /*1970*/  UMOV UR11, UR19 ;  /* 0x00000013000b7c82 */ /* 0x000fe20008000000 */
[----:B------:R-:W-:Y:S03]  /*1980*/  UMOV UR12, UR36 ;  /* 0x00000024000c7c82 */ /* 0x000fe60008000000 */
[----:B------:R1:W-:Y:S01]  /*1990*/  UTMALDG.3D [UR16], [UR38], desc[UR40] ;  /* 0x00002810260075b4 */ /* 0x0003e20008011000 */
[----:B------:R-:W-:Y:S01]  /*19a0*/  UIADD3 UR29, UPT, UPT, UR29, 0x1, URZ ;  /* 0x000000011d1d7890 */ /* 0x000fe2000fffe0ff */
[----:B------:R-:W-:Y:S01]  /*19b0*/  UMOV UR9, UR33 ;  /* 0x0000002100097c82 */ /* 0x000fe20008000000 */
[----:B------:R-:W-:Y:S02]  /*19c0*/  UMOV UR10, UR26 ;  /* 0x0000001a000a7c82 */ /* 0x000fe40008000000 */
[----:B------:R-:W-:Y:S01]  /*19d0*/  UISETP.NE.AND UP0, UPT, UR29, UR7, UPT ;  /* 0x000000071d00728c */ /* 0x000fe2000bf05270 */
[----:B------:R-:W-:Y:S01]  /*19e0*/  UMOV UR23, UR7 ;  /* 0x0000000700177c82 */ /* 0x000fe20008000000 */
[----:B------:R1:W-:Y:S01]  /*19f0*/  UTMALDG.3D [UR8], [UR38], desc[UR40] ;  /* 0x00002808260075b4 */ /* 0x0003e20008011000 */
[----:B------:R-:W-:Y:S06]  /*1a00*/  UMOV UR6, UR13 ;  /* 0x0000000d00067c82 */ /* 0x000fec0008000000 */
[----:B------:R-:W-:Y:S05]  /*1a10*/  BRA.U UP0, `(.L_x_25) ;  /* 0xfffffffd00307547 */ /* 0x000fea000b83ffff */
.L_x_20:
[----:B------:R-:W-:Y:S01]  /*1a20*/  ULEA UR5, UR13, UR4, 0x3 ;  /* 0x000000040d057291 */ /* 0x000fe2000f8e18ff */
[----:B-1----:R-:W-:Y:S01]  /*1a30*/  SHF.L.U32 R2, R17, 0x1f, RZ ;  /* 0x0000001f11027819 */ /* 0x002fe200000006ff */
[----:B------:R-:W-:Y:S01]  /*1a40*/  @!P1 SYNCS.ARRIVE.TRANS64.A1T0 RZ, [UR4+0x68], RZ ;  /* 0x000068ffffff99a7 */ /* 0x000fe20008100004 */
[----:B------:R-:W-:-:S06]  /*1a50*/  UISETP.GT.AND UP0, UPT, UR22, UR21, UPT ;  /* 0x000000151600728c */ /* 0x000fcc000bf04270 */
[----:B--2---:R1:W2:Y:S03]  /*1a60*/  SYNCS.PHASECHK.TRANS64.TRYWAIT P0, [UR5+0x18], R2 ;  /* 0x00001802ff0075a7 */ /* 0x0042a60008001105 */
[----:B------:R-:W-:Y:S05]  /*1a70*/  BRA.U !UP0, `(.L_x_26) ;  /* 0x0000000108d47547 */ /* 0x000fea000b800000 */
[----:B------:R-:W-:Y:S01]  /*1a80*/  UIADD3 UR29, UPT, UPT, UR14, UR23, URZ ;  /* 0x000000170e1d7290 */ /* 0x000fe2000fffe0ff */
[----:B------:R-:W-:-:S11]  /*1a90*/  UMOV UR6, UR13 ;  /* 0x0000000d00067c82 */ /* 0x000fd60008000000 */
.L_x_31:
[----:B--2---:R-:W-:Y:S01]  /*1aa0*/  @!P5 MOV R3, 0x10000 ;  /* 0x000100000003d802 */ /* 0x004fe20000000f00 */
[----:B-1----:R-:W-:Y:S01]  /*1ab0*/  ULEA UR33, UR6, UR4, 0x3 ;  /* 0x0000000406217291 */ /* 0x002fe2000f8e18ff */
[----:B--2---:R-:W-:Y:S11]  /*1ac0*/  @P0 BRA `(.L_x_27) ;  /* 0x00000000000c0947 */ /* 0x004ff60003800000 */
[----:B------:R-:W-:Y:S04]  /*1ad0*/  SHF.L.U32 R4, R17, 0x1f, RZ ;  /* 0x0000001f11047819 */ /* 0x000fe800000006ff */
[----:B------:R-:W2:Y:S02]  /*1ae0*/  SYNCS.PHASECHK.TRANS64.TRYWAIT P0, [UR33+0x18], R4 ;  /* 0x00001804ff0075a7 */ /* 0x000ea40008001121 */
[----:B--2---:R-:W-:Y:S05]  /*1af0*/  @!P0 BRA `(.L_x_28) ;  /* 0x0000006800248947 */ /* 0x004fea0003800000 */
.L_x_27:
[----:B------:R2:W-:Y:S01]  /*1b00*/  @!P5 SYNCS.ARRIVE.TRANS64 RZ, [UR33], R3 ;  /* 0x00000003ffffd9a7 */ /* 0x0005e20008000021 */
[----:B------:R-:W-:Y:S04]  /*1b10*/  BSSY.RECONVERGENT B0, `(.L_x_29) ;  /* 0x0000003000007945 */ /* 0x000fe80003800200 */
[----:B------:R-:W-:Y:S05]  /*1b20*/  @P4 BRA `(.L_x_30) ;  /* 0x0000000000044947 */ /* 0x000fea0003800000 */
[----:B------:R-:W-:Y:S05]  /*1b30*/  BPT.TRAP 0x1 ;  /* 0x000000040000795c */ /* 0x000fea0000300000 */
.L_x_30:
[----:B------:R-:W-:Y:S05]  /*1b40*/  BSYNC.RECONVERGENT B0 ;  /* 0x0000000000007941 */ /* 0x000fea0003800200 */
.L_x_29:
        /* <DEDUP_REMOVED lines=12> */
[----:B------:R-:W-:Y:S01]  /*1c10*/  UMOV UR40, 0x0 ;  /* 0x0000000000287882 */ /* 0x000fe20000000000 */
[----:B------:R-:W-:Y:S01]  /*1c20*/  UMOV UR41, 0x10000000 ;  /* 0x1000000000297882 */ /* 0x000fe20000000000 */
[----:B------:R-:W-:Y:S01]  /*1c30*/  UIADD3 UR26, UPT, UPT, UR34, 0x40, URZ ;  /* 0x00000040221a7890 */ /* 0x000fe2000fffe0ff */
[----:B------:R1:W1:Y:S01]  /*1c40*/  SYNCS.PHASECHK.TRANS64.TRYWAIT P0, [UR8+0x18], R2 ;  /* 0x00001802ff0075a7 */ /* 0x0002620008001108 */
[----:B------:R-:W-:Y:S02]  /*1c50*/  UIADD3 UR24, UPT, UPT, UR24, 0x8800, URZ ;  /* 0x0000880018187890 */ /* 0x000fe4000fffe0ff */
[----:B------:R-:W-:Y:S01]  /*1c60*/  UIADD3 UR38, UP0, UPT, UR30, 0x180, URZ ;  /* 0x000001801e267890 */ /* 0x000fe2000ff1e0ff */
[----:B------:R1:W-:Y:S01]  /*1c70*/  UTMALDG.3D [UR32], [UR42], desc[UR40] ;  /* 0x000028202a0075b4 */ /* 0x0003e20008011000 */
        /* <DEDUP_REMOVED lines=14> */
[----:B------:R-:W-:Y:S01]  /*1d60*/  UMOV UR9, UR33 ;  /* 0x0000002100097c82 */ /* 0x000fe20008000000 */
[----:B------:R-:W-:Y:S01]  /*1d70*/  UMOV UR10, UR26 ;  /* 0x0000001a000a7c82 */ /* 0x000fe20008000000 */
[----:B------:R-:W-:Y:S01]  /*1d80*/  UIADD3 UR23, UPT, UPT, UR23, 0x1, URZ ;  /* 0x0000000117177890 */ /* 0x000fe2000fffe0ff */
[----:B------:R-:W-:Y:S03]  /*1d90*/  UMOV UR6, UR13 ;  /* 0x0000000d00067c82 */ /* 0x000fe60008000000 */
[----:B------:R-:W-:Y:S01]  /*1da0*/  UISETP.NE.AND UP0, UPT, UR23, UR29, UPT ;  /* 0x0000001d1700728c */ /* 0x000fe2000bf05270 */
[----:B------:R1:W-:Y:S08]  /*1db0*/  UTMALDG.3D [UR8], [UR38], desc[UR40] ;  /* 0x00002808260075b4 */ /* 0x0003f00008011000 */
[----:B------:R-:W-:Y:S05]  /*1dc0*/  BRA.U UP0, `(.L_x_31) ;  /* 0xfffffffd00347547 */ /* 0x000fea000b83ffff */
.L_x_26:
[C---:B-1----:R-:W-:Y:S01]  /*1dd0*/  LEA R2, R16.reuse, UR4, 0x3 ;  /* 0x0000000410027c11 */ /* 0x042fe2000f8e18ff */
[----:B------:R-:W-:Y:S01]  /*1de0*/  NOP ;  /* 0x0000000000007918 */ /* 0x000fe20000000000 */
[----:B--2---:R-:W-:Y:S02]  /*1df0*/  SHF.L.U32 R3, R13, 0x1f, RZ ;  /* 0x0000001f0d037819 */ /* 0x004fe400000006ff */
[----:B------:R-:W-:Y:S02]  /*1e00*/  LEA R4, R16, UR4, 0x4 ;  /* 0x0000000410047c11 */ /* 0x000fe4000f8e20ff */
[----:B------:R-:W1:Y:S02]  /*1e10*/  SYNCS.PHASECHK.TRANS64.TRYWAIT P0, [R2+URZ+0x70], R3 ;  /* 0x00007003020075a7 */ /* 0x000e6400080011ff */
[----:B-1----:R-:W-:Y:S05]  /*1e20*/  @!P0 BRA `(.L_x_32) ;  /* 0x0000006400708947 */ /* 0x002fea0003800000 */
.L_x_124:
[----:B------:R-:W2:Y:S01]  /*1e30*/  LDS.128 R4, [R4+0x100] ;  /* 0x0001000004047984 */ /* 0x000ea20000000c00 */
[----:B---3--:R-:W-:Y:S01]  /*1e40*/  ISETP.GE.AND P0, PT, R37, 0x1, PT ;  /* 0x000000012500780c */ /* 0x008fe20003f06270 */
[----:B-1----:R-:W-:Y:S01]  /*1e50*/  VIADD R2, R2, 0x80 ;  /* 0x0000008002027836 */ /* 0x002fe20000000000 */
[----:B------:R-:W-:Y:S01]  /*1e60*/  @!PT LDS RZ, [RZ] ;  /* 0x00000000fffff984 */ /* 0x000fe20000000800 */
[----:B------:R-:W-:Y:S01]  /*1e70*/  @!PT LDS RZ, [RZ] ;  /* 0x00000000fffff984 */ /* 0x000fe20000000800 */
[----:B------:R-:W-:Y:S01]  /*1e80*/  @!PT LDS RZ, [RZ] ;  /* 0x00000000fffff984 */ /* 0x000fe20000000800 */
[----:B------:R-:W-:Y:S01]  /*1e90*/  @!PT LDS RZ, [RZ] ;  /* 0x00000000fffff984 */ /* 0x000fe20000000800 */
[----:B------:R1:W-:Y:S06]  /*1ea0*/  MEMBAR.ALL.CTA ;  /* 0x0000000000007992 */ /* 0x0003ec0000008000 */
[----:B-1----:R-:W1:Y:S01]  /*1eb0*/  FENCE.VIEW.ASYNC.S ;  /* 0x00000000000073c6 */ /* 0x002e620000000000 */
[----:B------:R-:W-:-:S04]  /*1ec0*/  PRMT R2, RZ, 0x654, R2 ;  /* 0x00000654ff027816 */ /* 0x000fc80000000002 */
[----:B-1----:R1:W-:Y:S01]  /*1ed0*/  SYNCS.ARRIVE.TRANS64.RED.A1T0 RZ, [R2+URZ], RZ ;  /* 0x000000ff02ff79a7 */ /* 0x0023e200081004ff */
[----:B--2---:R-:W-:-:S13]  /*1ee0*/  LOP3.LUT P2, RZ, R6, 0x1, RZ, 0xc0, !PT ;  /* 0x0000000106ff7812 */ /* 0x004fda000784c0ff */
[----:B------:R-:W-:Y:S01]  /*1ef0*/  @P2 SHF.R.U32.HI R3, RZ, 0x10, R5 ;  /* 0x00000010ff032819 */ /* 0x000fe20000011605 */
[----:B------:R-:W-:Y:S01]  /*1f00*/  VOTEU.ANY UP0, P2 ;  /* 0x0000000000ff7886 */ /* 0x000fe20001000100 */
[----:B------:R-:W-:Y:S02]  /*1f10*/  @P2 MOV R10, R4 ;  /* 0x00000004000a2202 */ /* 0x000fe40000000f00 */
[----:B------:R-:W-:Y:S02]  /*1f20*/  @P2 R2UR.BROADCAST UR5, R3 ;  /* 0x00000000030522ca */ /* 0x000fe400008e0000 */
[----:B------:R-:W-:-:S11]  /*1f30*/  @P2 LOP3.LUT R9, R5, 0xffff, RZ, 0xc0, !PT ;  /* 0x0000ffff05092812 */ /* 0x000fd600078ec0ff */
[----:B------:R-:W-:Y:S01]  /*1f40*/  @UP0 UMOV UR36, UR5 ;  /* 0x0000000500240c82 */ /* 0x000fe20008000000 */
[----:B-1----:R-:W-:Y:S05]  /*1f50*/  @!P0 BRA `(.L_x_33) ;  /* 0x0000000000b88947 */ /* 0x002fea0003800000 */
[----:B------:R-:W4:Y:S01]  /*1f60*/  LDC.64 R4, c[0x0][0xb18] ;  /* 0x0002c600ff047b82 */ /* 0x000f220000000a00 */
[----:B------:R-:W-:-:S07]  /*1f70*/  ISETP.NE.AND P3, PT, R37, 0x1, PT ;  /* 0x000000012500780c */ /* 0x000fce0003f65270 */
[----:B------:R-:W1:Y:S08]  /*1f80*/  LDC.64 R6, c[0x0][0xb10] ;  /* 0x0002c400ff067b82 */ /* 0x000e700000000a00 */
[----:B------:R-:W2:Y:S08]  /*1f90*/  LDC R14, c[0x0][0xb20] ;  /* 0x0002c800ff0e7b82 */ /* 0x000eb00000000800 */
[----:B------:R-:W3:Y:S01]  /*1fa0*/  LDC R15, c[0x0][0xb0c] ;  /* 0x0002c300ff0f7b82 */ /* 0x000ee20000000800 */
[----:B----4-:R-:W-:Y:S01]  /*1fb0*/  IMAD.HI.U32 R19, R0, R5, RZ ;  /* 0x0000000500137227 */ /* 0x010fe200078e00ff */
[----:B------:R-:W-:-:S03]  /*1fc0*/  ISETP.NE.AND P0, PT, R4, 0x1, PT ;  /* 0x000000010400780c */ /* 0x000fc60003f05270 */
[----:B------:R-:W-:-:S03]  /*1fd0*/  IMAD.HI.U32 R5, R9, R5, RZ ;  /* 0x0000000509057227 */ /* 0x000fc600078e00ff */
[----:B------:R-:W4:Y:S01]  /*1fe0*/  LDC.64 R2, c[0x0][0xb28] ;  /* 0x0002ca00ff027b82 */ /* 0x000f220000000a00 */
[----:B-1----:R-:W-:-:S04]  /*1ff0*/  IMAD.HI.U32 R20, R8, R6, RZ ;  /* 0x0000000608147227 */ /* 0x002fc800078e00ff */
[----:B------:R-:W-:Y:S01]  /*2000*/  IMAD.HI.U32 R21, R10, R6, RZ ;  /* 0x000000060a157227 */ /* 0x000fe200078e00ff */
[----:B------:R-:W-:Y:S02]  /*2010*/  SHF.R.U32.HI R20, RZ, R7, R20 ;  /* 0x00000007ff147219 */ /* 0x000fe40000011614 */
[-C--:B--2---:R-:W-:Y:S02]  /*2020*/  SHF.R.U32.HI R19, RZ, R14.reuse, R19 ;  /* 0x0000000eff137219 */ /* 0x084fe40000011613 */
[----:B------:R-:W-:Y:S02]  /*2030*/  SHF.R.U32.HI R5, RZ, R14, R5 ;  /* 0x0000000eff057219 */ /* 0x000fe40000011605 */
[----:B------:R-:W-:Y:S02]  /*2040*/  SEL R19, R0, R19, !P0 ;  /* 0x0000001300137207 */ /* 0x000fe40004000000 */
[----:B------:R-:W-:Y:S02]  /*2050*/  SHF.R.U32.HI R21, RZ, R7, R21 ;  /* 0x00000007ff157219 */ /* 0x000fe40000011615 */
[----:B---3--:R-:W-:-:S02]  /*2060*/  ISETP.NE.AND P1, PT, R15, 0x1, PT ;  /* 0x000000010f00780c */ /* 0x008fc40003f25270 */
[----:B------:R-:W-:Y:S02]  /*2070*/  SEL R5, R9, R5, !P0 ;  /* 0x0000000509057207 */ /* 0x000fe40004000000 */
[----:B------:R-:W-:Y:S02]  /*2080*/  SEL R20, R8, R20, !P1 ;  /* 0x0000001408147207 */ /* 0x000fe40004800000 */
[----:B------:R-:W-:Y:S01]  /*2090*/  SEL R21, R10, R21, !P1 ;  /* 0x000000150a157207 */ /* 0x000fe20004800000 */
[----:B----4-:R-:W-:-:S04]  /*20a0*/  IMAD.HI.U32 R18, R19, R2, RZ ;  /* 0x0000000213127227 */ /* 0x010fc800078e00ff */
        /* <DEDUP_REMOVED lines=10> */
[----:B------:R-:W-:-:S04]  /*2150*/  @!P0 IMAD.HI.U32 R7, R21, R2, RZ ;  /* 0x0000000215078227 */ /* 0x000fc800078e00ff */
[----:B------:R-:W-:Y:S01]  /*2160*/  IMAD.MOV R2, RZ, RZ, -R6 ;  /* 0x000000ffff027224 */ /* 0x000fe200078e0a06 */
[----:B------:R-:W-:Y:S02]  /*2170*/  @!P0 SHF.R.U32.HI R3, RZ, R3, R7 ;  /* 0x00000003ff038219 */ /* 0x000fe40000011607 */
[----:B------:R-:W-:Y:S01]  /*2180*/  IADD3 R7, PT, PT, -R5, RZ, RZ ;  /* 0x000000ff05077210 */ /* 0x000fe20007ffe1ff */
[----:B------:R-:W-:Y:S01]  /*2190*/  IMAD R2, R37, R2, R5 ;  /* 0x0000000225027224 */ /* 0x000fe200078e0205 */
        /* <DEDUP_REMOVED lines=10> */
.L_x_33:
[----:B------:R-:W1:Y:S02]  /*2240*/  LDCU UR5, c[0x0][0xb30] ;  /* 0x00016600ff0577ac */ /* 0x000e640008000800 */
[----:B-1----:R-:W-:-:S09]  /*2250*/  UISETP.NE.AND UP0, UPT, UR5, 0x1, UPT ;  /* 0x000000010500788c */ /* 0x002fd2000bf05270 */
[----:B------:R-:W-:Y:S05]  /*2260*/  BRA.U UP0, `(.L_x_34) ;  /* 0x0000000100407547 */ /* 0x000fea000b800000 */
[----:B------:R-:W1:Y:S08]  /*2270*/  LDC.64 R4, c[0x0][0xb10] ;  /* 0x0002c400ff047b82 */ /* 0x000e700000000a00 */
[----:B------:R-:W2:Y:S08]  /*2280*/  LDC.64 R2, c[0x0][0xb18] ;  /* 0x0002c600ff027b82 */ /* 0x000eb00000000a00 */
[----:B------:R-:W3:Y:S08]  /*2290*/  LDC R6, c[0x0][0xb20] ;  /* 0x0002c800ff067b82 */ /* 0x000ef00000000800 */
[----:B------:R-:W4:Y:S01]  /*22a0*/  LDC R7, c[0x0][0xb0c] ;  /* 0x0002c300ff077b82 */ /* 0x000f220000000800 */
[----:B-1----:R-:W-:-:S05]  /*22b0*/  IMAD.HI.U32 R4, R10, R4, RZ ;  /* 0x000000040a047227 */ /* 0x002fca00078e00ff */
[----:B------:R-:W-:Y:S01]  /*22c0*/  SHF.R.U32.HI R4, RZ, R5, R4 ;  /* 0x00000005ff047219 */ /* 0x000fe20000011604 */
[----:B--2---:R-:W-:Y:S01]  /*22d0*/  IMAD.HI.U32 R3, R9, R3, RZ ;  /* 0x0000000309037227 */ /* 0x004fe200078e00ff */
[----:B------:R-:W-:-:S04]  /*22e0*/  ISETP.NE.AND P0, PT, R2, 0x1, PT ;  /* 0x000000010200780c */ /* 0x000fc80003f05270 */
[----:B---3--:R-:W-:-:S04]  /*22f0*/  SHF.R.U32.HI R3, RZ, R6, R3 ;  /* 0x00000006ff037219 */ /* 0x008fc80000011603 */
[----:B------:R-:W-:Y:S02]  /*2300*/  SEL R3, R9, R3, !P0 ;  /* 0x0000000309037207 */ /* 0x000fe40004000000 */
[----:B----4-:R-:W-:-:S04]  /*2310*/  ISETP.NE.AND P1, PT, R7, 0x1, PT ;  /* 0x000000010700780c */ /* 0x010fc80003f25270 */
[----:B------:R-:W-:-:S05]  /*2320*/  SEL R4, R10, R4, !P1 ;  /* 0x000000040a047207 */ /* 0x000fca0004800000 */
[----:B------:R-:W-:Y:S02]  /*2330*/  IMAD.IADD R5, R3, 0x1, -R4 ;  /* 0x0000000103057824 */ /* 0x000fe400078e0a04 */
[----:B------:R-:W-:Y:S02]  /*2340*/  IMAD.IADD R3, R4, 0x1, -R3 ;  /* 0x0000000104037824 */ /* 0x000fe400078e0a03 */
[----:B------:R-:W-:Y:S02]  /*2350*/  IMAD R10, R5, R7, R10 ;  /* 0x00000007050a7224 */ /* 0x000fe400078e020a */
[----:B------:R-:W-:-:S07]  /*2360*/  IMAD R9, R3, R2, R9 ;  /* 0x0000000203097224 */ /* 0x000fce00078e0209 */
.L_x_34:
[----:B------:R-:W-:Y:S01]  /*2370*/  VIADD R16, R16, 0x1 ;  /* 0x0000000110107836 */ /* 0x000fe20000000000 */
[----:B------:R-:W-:Y:S01]  /*2380*/  PLOP3.LUT P1, PT, PT, PT, PT, 0x80, 0x8 ;  /* 0x000000000008781c */ /* 0x000fe20003f2f070 */
[----:B------:R-:W-:Y:S02]  /*2390*/  IMAD.IADD R15, R10, 0x1, R87 ;  /* 0x000000010a0f7824 */ /* 0x000fe400078e0257 */
[----:B------:R-:W-:Y:S01]  /*23a0*/  IMAD.IADD R14, R9, 0x1, R86 ;  /* 0x00000001090e7824 */ /* 0x000fe200078e0256 */
[----:B------:R-:W-:-:S04]  /*23b0*/  ISETP.NE.AND P0, PT, R16, 0x2, PT ;  /* 0x000000021000780c */ /* 0x000fc80003f05270 */
[----:B------:R-:W-:Y:S02]  /*23c0*/  SEL R2, RZ, 0x1, P0 ;  /* 0x00000001ff027807 */ /* 0x000fe40000000000 */
[----:B------:R-:W-:Y:S02]  /*23d0*/  SEL R16, R16, RZ, P0 ;  /* 0x000000ff10107207 */ /* 0x000fe40000000000 */
[----:B------:R-:W-:Y:S01]  /*23e0*/  LOP3.LUT R13, R13, R2, RZ, 0x3c, !PT ;  /* 0x000000020d0d7212 */ /* 0x000fe200078e3cff */
[----:B------:R-:W-:Y:S06]  /*23f0*/  @P2 BRA `(.L_x_35) ;  /* 0xfffffff000402947 */ /* 0x000fec000383ffff */
[----:B------:R-:W-:Y:S01]  /*2400*/  UIADD3 UR4, UPT, UPT, UR4, 0x18, URZ ;  /* 0x0000001804047890 */ /* 0x000fe2000fffe0ff */
[----:B------:R-:W-:-:S03]  /*2410*/  SHF.L.U32 R2, R17, 0x1f, RZ ;  /* 0x0000001f11027819 */ /* 0x000fc600000006ff */
[----:B------:R-:W-:-:S09]  /*2420*/  ULEA UR5, UR13, UR4, 0x3 ;  /* 0x000000040d057291 */ /* 0x000fd2000f8e18ff */
[----:B------:R-:W1:Y:S02]  /*2430*/  SYNCS.PHASECHK.TRANS64.TRYWAIT P0, [UR5], R2 ;  /* 0x00000002ff0075a7 */ /* 0x000e640008001105 */
[----:B-1----:R-:W-:Y:S05]  /*2440*/  @!P0 BRA `(.L_x_36) ;  /* 0x0000005c00fc8947 */ /* 0x002fea0003800000 */
.L_x_126:
[----:B------:R-:W-:-:S04]  /*2450*/  UIADD3 UR6, UPT, UPT, UR13, 0x1, URZ ;  /* 0x000000010d067890 */ /* 0x000fc8000fffe0ff */
[----:B------:R-:W-:-:S04]  /*2460*/  UISETP.NE.AND UP0, UPT, UR6, 0x3, UPT ;  /* 0x000000030600788c */ /* 0x000fc8000bf05270 */
[----:B------:R-:W-:Y:S02]  /*2470*/  USEL UR7, URZ, 0x1, UP0 ;  /* 0x00000001ff077887 */ /* 0x000fe40008000000 */
[----:B------:R-:W-:-:S04]  /*2480*/  USEL UR6, UR6, URZ, UP0 ;  /* 0x000000ff06067287 */ /* 0x000fc80008000000 */
[----:B------:R-:W-:Y:S01]  /*2490*/  ULEA UR5, UR6, UR4, 0x3 ;  /* 0x0000000406057291 */ /* 0x000fe2000f8e18ff */
[----:B------:R-:W-:-:S04]  /*24a0*/  LOP3.LUT R17, R17, UR7, RZ, 0x3c, !PT ;  /* 0x0000000711117c12 */ /* 0x000fc8000f8e3cff */
[----:B-1----:R-:W-:-:S04]  /*24b0*/  SHF.L.U32 R2, R17, 0x1f, RZ ;  /* 0x0000001f11027819 */ /* 0x002fc800000006ff */
[----:B------:R-:W1:Y:S02]  /*24c0*/  SYNCS.PHASECHK.TRANS64.TRYWAIT P0, [UR5], R2 ;  /* 0x00000002ff0075a7 */ /* 0x000e640008001105 */
[----:B-1----:R-:W-:Y:S05]  /*24d0*/  @!P0 BRA `(.L_x_37) ;  /* 0x0000005c00f08947 */ /* 0x002fea0003800000 */
.L_x_128:
[----:B------:R-:W-:-:S04]  /*24e0*/  UIADD3 UR6, UPT, UPT, UR6, 0x1, URZ ;  /* 0x0000000106067890 */ /* 0x000fc8000fffe0ff */
[----:B------:R-:W-:-:S04]  /*24f0*/  UISETP.NE.AND UP0, UPT, UR6, 0x3, UPT ;  /* 0x000000030600788c */ /* 0x000fc8000bf05270 */
[----:B------:R-:W-:Y:S02]  /*2500*/  USEL UR5, URZ, 0x1, UP0 ;  /* 0x00000001ff057887 */ /* 0x000fe40008000000 */
[----:B------:R-:W-:-:S04]  /*2510*/  USEL UR6, UR6, URZ, UP0 ;  /* 0x000000ff06067287 */ /* 0x000fc80008000000 */
[----:B------:R-:W-:Y:S01]  /*2520*/  ULEA UR6, UR6, UR4, 0x3 ;  /* 0x0000000406067291 */ /* 0x000fe2000f8e18ff */
[----:B-1----:R-:W-:-:S04]  /*2530*/  LOP3.LUT R2, R17, UR5, RZ, 0x3c, !PT ;  /* 0x0000000511027c12 */ /* 0x002fc8000f8e3cff */
[----:B------:R-:W-:Y:S01]  /*2540*/  SHF.L.U32 R2, R2, 0x1f, RZ ;  /* 0x0000001f02027819 */ /* 0x000fe200000006ff */
[----:B----4-:R-:W-:-:S07]  /*2550*/  IMAD.U32 R0, RZ, RZ, UR6 ;  /* 0x00000006ff007e24 */ /* 0x010fce000f8e00ff */
.L_x_38:
[----:B-1----:R1:W2:Y:S02]  /*2560*/  SYNCS.PHASECHK.TRANS64.TRYWAIT P0, [R0+URZ], R2 ;  /* 0x00000002000075a7 */ /* 0x0022a400080011ff */
[----:B--2---:R-:W-:Y:S05]  /*2570*/  @!P0 NANOSLEEP.SYNCS 0x989680 ;  /* 0x009896800000895d */ /* 0x004fea0003900000 */
[----:B------:R-:W2:Y:S02]  /*2580*/  @!P0 SYNCS.PHASECHK.TRANS64 P0, [R0+URZ], R2 ;  /* 0x00000002000085a7 */ /* 0x000ea400080010ff */
[----:B--2---:R-:W-:Y:S05]  /*2590*/  @P0 EXIT ;  /* 0x000000000000094d */ /* 0x004fea0003800000 */
[----:B------:R-:W-:Y:S05]  /*25a0*/  BRA `(.L_x_38) ;  /* 0xfffffffc00ec7947 */ /* 0x000fea000383ffff */
.L_x_17:
[----:B------:R-:W-:-:S04]  /*25b0*/  UISETP.NE.AND UP1, UPT, UR37, URZ, UPT ;  /* 0x000000ff2500728c */ /* 0x000fc8000bf25270 */
[----:B------:R-:W-:-:S09]  /*25c0*/  UISETP.NE.OR UP1, UPT, UR8, 0x1, UP1 ;  /* 0x000000010800788c */ /* 0x000fd20008f25670 */
[----:B------:R-:W-:Y:S05]  /*25d0*/  BRA.U UP1, `(.L_x_39) ;  /* 0x0000000501487547 */ /* 0x000fea000b800000 */
[----:B------:R-:W-:Y:S01]  /*25e0*/  ISETP.NE.AND P2, PT, R2, RZ, PT ;  /* 0x000000ff0200720c */ /* 0x000fe20003f45270 */
[----:B------:R-:W-:Y:S01]  /*25f0*/  IMAD.MOV.U32 R12, RZ, RZ, 0x1 ;  /* 0x00000001ff0c7424 */ /* 0x000fe200078e00ff */
[----:B------:R-:W-:Y:S02]  /*2600*/  CS2R R10, SRZ ;  /* 0x00000000000a7805 */ /* 0x000fe4000001ff00 */
[----:B------:R-:W-:Y:S01]  /*2610*/  CS2R R8, SRZ ;  /* 0x0000000000087805 */ /* 0x000fe2000001ff00 */
[----:B------:R-:W-:Y:S01]  /*2620*/  UMOV UR4, 0x400 ;  /* 0x0000040000047882 */ /* 0x000fe20000000000 */
[----:B------:R-:W-:Y:S01]  /*2630*/  UMOV UR6, URZ ;  /* 0x000000ff00067c82 */ /* 0x000fe20008000000 */
[----:B------:R-:W-:-:S12]  /*2640*/  ULEA UR37, UR37, UR4, 0x18 ;  /* 0x0000000425257291 */ /* 0x000fd8000f8ec0ff */
.L_x_43:
[----:B------:R-:W-:Y:S02]  /*2650*/  LEA R0, R8, UR37, 0x3 ;  /* 0x0000002508007c11 */ /* 0x000fe4000f8e18ff */
[----:B------:R-:W-:-:S03]  /*2660*/  SHF.L.U32 R4, R9, 0x1f, RZ ;  /* 0x0000001f09047819 */ /* 0x000fc600000006ff */
[----:B------:R-:W-:Y:S01]  /*2670*/  VIADD R5, R0, 0xe0 ;  /* 0x000000e000057836 */ /* 0x000fe20000000000 */
[----:B------:R-:W1:Y:S02]  /*2680*/  SYNCS.PHASECHK.TRANS64.TRYWAIT P0, [R0+URZ+0xd0], R4 ;  /* 0x0000d004000075a7 */ /* 0x000e6400080011ff */
[----:B-1----:R-:W-:Y:S05]  /*2690*/  @!P0 BRA `(.L_x_40) ;  /* 0x0000005c00988947 */ /* 0x002fea0003800000 */
.L_x_129:
[----:B------:R-:W-:Y:S01]  /*26a0*/  ULEA UR5, UR6, UR37, 0x3 ;  /* 0x0000002506057291 */ /* 0x000fe2000f8e18ff */
[----:B-1----:R-:W-:Y:S01]  /*26b0*/  PRMT R0, RZ, 0x654, R5 ;  /* 0x00000654ff007816 */ /* 0x002fe20000000005 */
[----:B------:R-:W-:Y:S01]  /*26c0*/  @!P2 IMAD.MOV.U32 R4, RZ, RZ, 0x10 ;  /* 0x00000010ff04a424 */ /* 0x000fe200078e00ff */
[----:B------:R-:W-:Y:S01]  /*26d0*/  SHF.L.U32 R5, R12, 0x1f, RZ ;  /* 0x0000001f0c057819 */ /* 0x000fe200000006ff */
[----:B------:R-:W-:Y:S01]  /*26e0*/  UIADD3 UR4, UPT, UPT, UR5, 0x70, URZ ;  /* 0x0000007005047890 */ /* 0x000fe2000fffe0ff */
[----:B------:R1:W-:Y:S05]  /*26f0*/  SYNCS.ARRIVE.TRANS64.RED.A1T0 RZ, [R0+URZ], RZ ;  /* 0x000000ff00ff79a7 */ /* 0x0003ea00081004ff */
[----:B------:R-:W-:Y:S01]  /*2700*/  IMAD.U32 R6, RZ, RZ, UR4 ;  /* 0x00000004ff067e24 */ /* 0x000fe2000f8e00ff */
[----:B------:R-:W2:Y:S04]  /*2710*/  SYNCS.PHASECHK.TRANS64.TRYWAIT P0, [UR5+0x80], R5 ;  /* 0x00008005ff0075a7 */ /* 0x000ea80008001105 */
[----:B------:R-:W-:Y:S01]  /*2720*/  PRMT R6, R2, 0x654, R6 ;  /* 0x0000065402067816 */ /* 0x000fe20000000006 */
[----:B-12---:R-:W-:Y:S06]  /*2730*/  @!P0 BRA `(.L_x_41) ;  /* 0x0000005c00848947 */ /* 0x006fec0003800000 */
.L_x_131:
[----:B------:R-:W-:Y:S01]  /*2740*/  ULEA UR4, UR6, UR37, 0x4 ;  /* 0x0000002506047291 */ /* 0x000fe2000f8e20ff */
[----:B------:R-:W-:Y:S01]  /*2750*/  SEL R3, R6, R3, !P2 ;  /* 0x0000000306037207 */ /* 0x000fe20005000000 */
[----:B------:R-:W-:Y:S01]  /*2760*/  UIADD3 UR5, UPT, UPT, UR5, 0x70, URZ ;  /* 0x0000007005057890 */ /* 0x000fe2000fffe0ff */
[----:B-1----:R-:W-:Y:S01]  /*2770*/  LEA R0, R11, UR37, 0x3 ;  /* 0x000000250b007c11 */ /* 0x002fe2000f8e18ff */
[----:B------:R-:W-:Y:S01]  /*2780*/  UIADD3 UR4, UPT, UPT, UR4, 0x100, URZ ;  /* 0x0000010004047890 */ /* 0x000fe2000fffe0ff */
[----:B------:R1:W-:Y:S01]  /*2790*/  @!P2 SYNCS.ARRIVE.TRANS64.RED RZ, [R3+URZ], R4 ;  /* 0x0000000403ffa9a7 */ /* 0x0003e200080004ff */
[----:B------:R-:W-:Y:S01]  /*27a0*/  UIADD3 UR6, UPT, UPT, UR6, 0x1, URZ ;  /* 0x0000000106067890 */ /* 0x000fe2000fffe0ff */
[----:B------:R-:W-:-:S03]  /*27b0*/  VIADD R8, R8, 0x1 ;  /* 0x0000000108087836 */ /* 0x000fc60000000000 */
[----:B------:R-:W-:Y:S02]  /*27c0*/  UISETP.NE.AND UP0, UPT, UR6, 0x2, UPT ;  /* 0x000000020600788c */ /* 0x000fe4000bf05270 */
[----:B------:R-:W-:Y:S01]  /*27d0*/  ISETP.NE.AND P0, PT, R8, 0x2, PT ;  /* 0x000000020800780c */ /* 0x000fe20003f05270 */
[----:B------:R-:W-:Y:S06]  /*27e0*/  UGETNEXTWORKID.BROADCAST [UR4], [UR5] ;  /* 0x00000000040073ca */ /* 0x000fec0008000100 */
[----:B------:R-:W-:Y:S02]  /*27f0*/  USEL UR4, URZ, 0x1, UP0 ;  /* 0x00000001ff047887 */ /* 0x000fe40008000000 */
[----:B------:R-:W-:-:S04]  /*2800*/  USEL UR6, UR6, URZ, UP0 ;  /* 0x000000ff06067287 */ /* 0x000fc80008000000 */
[----:B------:R-:W-:Y:S02]  /*2810*/  LOP3.LUT R12, R12, UR4, RZ, 0x3c, !PT ;  /* 0x000000040c0c7c12 */ /* 0x000fe4000f8e3cff */
[----:B-1----:R-:W-:-:S04]  /*2820*/  SHF.L.U32 R4, R10, 0x1f, RZ ;  /* 0x0000001f0a047819 */ /* 0x002fc800000006ff */
[----:B------:R-:W1:Y:S02]  /*2830*/  SYNCS.PHASECHK.TRANS64.TRYWAIT P1, [R0+URZ+0x70], R4 ;  /* 0x00007004000075a7 */ /* 0x000e6400080211ff */
[----:B-1----:R-:W-:Y:S05]  /*2840*/  @!P1 BRA `(.L_x_42) ;  /* 0x0000005c00589947 */ /* 0x002fea0003800000 */
.L_x_132:
[C---:B-1----:R-:W-:Y:S01]  /*2850*/  LEA R4, R11.reuse, UR37, 0x4 ;  /* 0x000000250b047c11 */ /* 0x042fe2000f8e20ff */
[----:B------:R-:W-:Y:S01]  /*2860*/  VIADD R0, R0, 0x80 ;  /* 0x0000008000007836 */ /* 0x000fe20000000000 */
[----:B------:R-:W-:Y:S01]  /*2870*/  SEL R8, R8, RZ, P0 ;  /* 0x000000ff08087207 */ /* 0x000fe20000000000 */
[----:B------:R-:W-:-:S03]  /*2880*/  VIADD R11, R11, 0x1 ;  /* 0x000000010b0b7836 */ /* 0x000fc60000000000 */
[----:B------:R-:W1:Y:S01]  /*2890*/  LDS.128 R4, [R4+0x100] ;  /* 0x0001000004047984 */ /* 0x000e620000000c00 */
[----:B------:R-:W-:Y:S02]  /*28a0*/  PRMT R0, RZ, 0x654, R0 ;  /* 0x00000654ff007816 */ /* 0x000fe40000000000 */
[C---:B------:R-:W-:Y:S01]  /*28b0*/  ISETP.NE.AND P1, PT, R11.reuse, 0x2, PT ;  /* 0x000000020b00780c */ /* 0x040fe20003f25270 */
[----:B------:R-:W-:Y:S01]  /*28c0*/  @!PT LDS RZ, [RZ] ;  /* 0x00000000fffff984 */ /* 0x000fe20000000800 */
[----:B------:R-:W-:Y:S01]  /*28d0*/  @!PT LDS RZ, [RZ] ;  /* 0x00000000fffff984 */ /* 0x000fe20000000800 */
[----:B------:R-:W-:Y:S01]  /*28e0*/  @!PT LDS RZ, [RZ] ;  /* 0x00000000fffff984 */ /* 0x000fe20000000800 */
[----:B------:R-:W-:Y:S01]  /*28f0*/  @!PT LDS RZ, [RZ] ;  /* 0x00000000fffff984 */ /* 0x000fe20000000800 */
[----:B------:R2:W-:Y:S06]  /*2900*/  MEMBAR.ALL.CTA ;  /* 0x0000000000007992 */ /* 0x0005ec0000008000 */
[----:B--2---:R-:W2:Y:S01]  /*2910*/  FENCE.VIEW.ASYNC.S ;  /* 0x00000000000073c6 */ /* 0x004ea20000000000 */
[----:B------:R-:W-:Y:S01]  /*2920*/  SEL R11, R11, RZ, P1 ;  /* 0x000000ff0b0b7207 */ /* 0x000fe20000800000 */
[----:B--2---:R2:W-:Y:S01]  /*2930*/  SYNCS.ARRIVE.TRANS64.RED.A1T0 RZ, [R0+URZ], RZ ;  /* 0x000000ff00ff79a7 */ /* 0x0045e200081004ff */
[----:B-1----:R-:W-:-:S02]  /*2940*/  LOP3.LUT P3, RZ, R6, 0x1, RZ, 0xc0, !PT ;  /* 0x0000000106ff7812 */ /* 0x002fc4000786c0ff */
[----:B------:R-:W-:-:S04]  /*2950*/  SEL R4, RZ, 0x1, P1 ;  /* 0x00000001ff047807 */ /* 0x000fc80000800000 */
[----:B------:R-:W-:Y:S02]  /*2960*/  LOP3.LUT R10, R10, R4, RZ, 0x3c, !PT ;  /* 0x000000040a0a7212 */ /* 0x000fe400078e3cff */
[----:B--2---:R-:W-:-:S04]  /*2970*/  SEL R0, RZ, 0x1, P0 ;  /* 0x00000001ff007807 */ /* 0x004fc80000000000 */
[----:B------:R-:W-:Y:S01]  /*2980*/  LOP3.LUT R9, R9, R0, RZ, 0x3c, !PT ;  /* 0x0000000009097212 */ /* 0x000fe200078e3cff */
[----:B------:R-:W-:Y:S06]  /*2990*/  @P3 BRA `(.L_x_43) ;  /* 0xfffffffc002c3947 */ /* 0x000fec000383ffff */
[----:B------:R-:W-:Y:S01]  /*29a0*/  ULEA UR5, UR6, UR37, 0x3 ;  /* 0x0000002506057291 */ /* 0x000fe2000f8e18ff */
[----:B------:R-:W-:-:S08]  /*29b0*/  SHF.L.U32 R2, R12, 0x1f, RZ ;  /* 0x0000001f0c027819 */ /* 0x000fd000000006ff */
[----:B------:R-:W1:Y:S02]  /*29c0*/  SYNCS.PHASECHK.TRANS64 P0, [UR5+0x80], R2 ;  /* 0x00008002ff0075a7 */ /* 0x000e640008001005 */
[----:B-1----:R-:W-:Y:S05]  /*29d0*/  @P0 BRA `(.L_x_44) ;  /* 0x0000000000080947 */ /* 0x002fea0003800000 */
[----:B------:R-:W1:Y:S02]  /*29e0*/  SYNCS.PHASECHK.TRANS64.TRYWAIT P0, [UR5+0x80], R2 ;  /* 0x00008002ff0075a7 */ /* 0x000e640008001105 */
[----:B-1----:R-:W-:Y:S05]  /*29f0*/  @!P0 BRA `(.L_x_45) ;  /* 0x0000005c00008947 */ /* 0x002fea0003800000 */
.L_x_44:
[----:B------:R-:W-:-:S04]  /*2a00*/  UIADD3 UR4, UPT, UPT, UR6, 0x1, URZ ;  /* 0x0000000106047890 */ /* 0x000fc8000fffe0ff */
[----:B------:R-:W-:-:S04]  /*2a10*/  UISETP.NE.AND UP0, UPT, UR4, 0x2, UPT ;  /* 0x000000020400788c */ /* 0x000fc8000bf05270 */
[----:B------:R-:W-:Y:S02]  /*2a20*/  USEL UR7, URZ, 0x1, UP0 ;  /* 0x00000001ff077887 */ /* 0x000fe40008000000 */
[----:B------:R-:W-:-:S04]  /*2a30*/  USEL UR4, UR4, URZ, UP0 ;  /* 0x000000ff04047287 */ /* 0x000fc80008000000 */
[----:B------:R-:W-:Y:S01]  /*2a40*/  ULEA UR4, UR4, UR37, 0x3 ;  /* 0x0000002504047291 */ /* 0x000fe2000f8e18ff */
[----:B-1----:R-:W-:-:S04]  /*2a50*/  LOP3.LUT R2, R12, UR7, RZ, 0x3c, !PT ;  /* 0x000000070c027c12 */ /* 0x002fc8000f8e3cff */
[----:B------:R-:W-:-:S04]  /*2a60*/  SHF.L.U32 R0, R2, 0x1f, RZ ;  /* 0x0000001f02007819 */ /* 0x000fc800000006ff */
[----:B------:R-:W1:Y:S02]  /*2a70*/  SYNCS.PHASECHK.TRANS64 P0, [UR4+0x80], R0 ;  /* 0x00008000ff0075a7 */ /* 0x000e640008001004 */
[----:B-1----:R-:W-:Y:S05]  /*2a80*/  @P0 EXIT ;  /* 0x000000000000094d */ /* 0x002fea0003800000 */
[----:B------:R-:W-:Y:S02]  /*2a90*/  SHF.L.U32 R2, R2, 0x1f, RZ ;  /* 0x0000001f02027819 */ /* 0x000fe400000006ff */
[----:B------:R-:W-:-:S07]  /*2aa0*/  MOV R0, UR4 ;  /* 0x0000000400007c02 */ /* 0x000fce0008000f00 */
.L_x_46:
[----:B-1----:R1:W2:Y:S02]  /*2ab0*/  SYNCS.PHASECHK.TRANS64.TRYWAIT P0, [R0+URZ+0x80], R2 ;  /* 0x00008002000075a7 */ /* 0x0022a400080011ff */
[----:B--2---:R-:W-:Y:S05]  /*2ac0*/  @!P0 NANOSLEEP.SYNCS 0x989680 ;  /* 0x009896800000895d */ /* 0x004fea0003900000 */
[----:B------:R-:W2:Y:S02]  /*2ad0*/  @!P0 SYNCS.PHASECHK.TRANS64 P0, [R0+URZ+0x80], R2 ;  /* 0x00008002000085a7 */ /* 0x000ea400080010ff */
[----:B--2---:R-:W-:Y:S05]  /*2ae0*/  @P0 EXIT ;  /* 0x000000000000094d */ /* 0x004fea0003800000 */
[----:B------:R-:W-:Y:S05]  /*2af0*/  BRA `(.L_x_46) ;  /* 0xfffffffc00ec7947 */ /* 0x000fea000383ffff */
.L_x_39:
[----:B------:R-:W-:-:S09]  /*2b00*/  UISETP.NE.AND UP1, UPT, UR8, URZ, UPT ;  /* 0x000000ff0800728c */ /* 0x000fd2000bf25270 */
[----:B------:R-:W-:Y:S05]  /*2b10*/  BRA.U UP1, `(.L_x_47) ;  /* 0x0000001101387547 */ /* 0x000fea000b800000 */
[----:B------:R-:W-:Y:S01]  /*2b20*/  UMOV UR4, 0x40 ;  /* 0x0000004000047882 */ /* 0x000fe20000000000 */
[----:B------:R-:W-:Y:S01]  /*2b30*/  NOP ;  /* 0x0000000000007918 */ /* 0x000fe20000000000 */
[----:B------:R-:W-:Y:S01]  /*2b40*/  ULEA UR4, UR37, UR4, 0x18 ;  /* 0x0000000425047291 */ /* 0x000fe2000f8ec0ff */
[----:B------:R-:W-:Y:S02]  /*2b50*/  UMOV UR5, 0x400 ;  /* 0x0000040000057882 */ /* 0x000fe40000000000 */
[----:B------:R-:W-:-:S06]  /*2b60*/  ULEA UR37, UR37, UR5, 0x18 ;  /* 0x0000000525257291 */ /* 0x000fcc000f8ec0ff */
[----:B------:R-:W1:Y:S02]  /*2b70*/  LDS.U8 R0, [UR4+0x1c] ;  /* 0x00001c04ff007984 */ /* 0x000e640008000000 */
[----:B-1----:R-:W-:-:S13]  /*2b80*/  ISETP.NE.AND P0, PT, R0, RZ, PT ;  /* 0x000000ff0000720c */ /* 0x002fda0003f05270 */
[----:B------:R-:W-:Y:S05]  /*2b90*/  @P0 BRA `(.L_x_48) ;  /* 0x0000000000580947 */ /* 0x000fea0003800000 */
[----:B------:R-:W-:-:S13]  /*2ba0*/  ELECT P0, URZ, PT ;  /* 0x0000000000ff782f */ /* 0x000fda0003800000 */
[----:B------:R-:W-:Y:S05]  /*2bb0*/  @!P0 BRA `(.L_x_49) ;  /* 0x0000000000608947 */ /* 0x000fea0003800000 */
[----:B------:R-:W-:Y:S01]  /*2bc0*/  UMOV UR5, 0x10 ;  /* 0x0000001000057882 */ /* 0x000fe20000000000 */
[----:B------:R-:W-:Y:S01]  /*2bd0*/  HFMA2 R0, -RZ, RZ, 0, 5.9604644775390625e-08 ;  /* 0x00000001ff007431 */ /* 0x000fe200000001ff */
[----:B------:R-:W-:-:S03]  /*2be0*/  MOV R2, 0xffff ;  /* 0x0000ffff00027802 */ /* 0x000fc60000000f00 */
[----:B------:R-:W-:Y:S04]  /*2bf0*/  DEPBAR.LE SB1, 0x36 ;  /* 0x00009d800000791a */ /* 0x000fe80000000000 */
[----:B------:R-:W1:Y:S02]  /*2c00*/  UTCATOMSWS.FIND_AND_SET.ALIGN UP0, UR5, UR5 ;  /* 0x00000005000575e3 */ /* 0x000e640008000800 */
[----:B-1----:R-:W-:Y:S01]  /*2c10*/  MOV R3, UR5 ;  /* 0x0000000500037c02 */ /* 0x002fe20008000f00 */
[----:B------:R-:W-:Y:S06]  /*2c20*/  BRA.U UP0, `(.L_x_50) ;  /* 0x0000000100187547 */ /* 0x000fec000b800000 */
.L_x_51:
[----:B------:R-:W-:Y:S05]  /*2c30*/  NANOSLEEP 0x64 ;  /* 0x000000640000795d */ /* 0x000fea0003800000 */
[----:B------:R-:W-:-:S05]  /*2c40*/  UMOV UR5, 0x10 ;  /* 0x0000001000057882 */ /* 0x000fca0000000000 */
[----:B------:R-:W-:Y:S04]  /*2c50*/  DEPBAR.LE SB1, 0x36 ;  /* 0x00009d800000791a */ /* 0x000fe80000000000 */
[----:B------:R-:W1:Y:S02]  /*2c60*/  UTCATOMSWS.FIND_AND_SET.ALIGN UP0, UR5, UR5 ;  /* 0x00000005000575e3 */ /* 0x000e640008000800 */
[----:B-1----:R-:W-:Y:S01]  /*2c70*/  MOV R3, UR5 ;  /* 0x0000000500037c02 */ /* 0x002fe20008000f00 */
[----:B------:R-:W-:Y:S05]  /*2c80*/  BRA.U !UP0, `(.L_x_51) ;  /* 0xfffffffd08e87547 */ /* 0x000fea000b83ffff */
.L_x_50:
[-C--:B------:R-:W-:Y:S02]  /*2c90*/  SHF.L.U32 R2, R2, R3.reuse, RZ ;  /* 0x0000000302027219 */ /* 0x080fe400000006ff */
[----:B------:R-:W-:Y:S01]  /*2ca0*/  SHF.L.U32 R0, R0, R3, RZ ;  /* 0x0000000300007219 */ /* 0x000fe200000006ff */
[----:B------:R-:W-:Y:S02]  /*2cb0*/  IMAD.SHL.U32 R3, R3, 0x20, RZ ;  /* 0x0000002003037824 */ /* 0x000fe400078e00ff */
[----:B------:R1:W-:Y:S04]  /*2cc0*/  ATOMS.OR RZ, [UR4+0x14], R2 ;  /* 0x00001402ffff798c */ /* 0x0003e8000b000004 */
[----:B------:R1:W-:Y:S04]  /*2cd0*/  ATOMS.OR RZ, [UR4+0x18], R0 ;  /* 0x00001800ffff798c */ /* 0x0003e8000b000004 */
[----:B------:R1:W-:Y:S01]  /*2ce0*/  STS [UR37+0x120], R3 ;  /* 0x00012003ff007988 */ /* 0x0003e20008000825 */
[----:B------:R-:W-:Y:S05]  /*2cf0*/  BRA `(.L_x_49) ;  /* 0x0000000000107947 */ /* 0x000fea0003800000 */
.L_x_48:
[----:B------:R-:W-:Y:S02]  /*2d00*/  MOV R0, 0xffffffff ;  /* 0xffffffff00007802 */ /* 0x000fe40000000f00 */
[----:B------:R-:W-:-:S03]  /*2d10*/  MOV R2, 0x2d40 ;  /* 0x00002d4000027802 */ /* 0x000fc60000000f00 */
[----:B------:R1:W-:Y:S04]  /*2d20*/  STS [UR37+0x120], R0 ;  /* 0x00012000ff007988 */ /* 0x0003e80008000825 */
[----:B-1-3-5:R-:W-:Y:S05]  /*2d30*/  CALL.REL.NOINC `($__internal_1_$__cuda_sm10x_tcgen05_guardrail_trap_phase_invalid_during_alloc) ;  /* 0x0000006000047944 */ /* 0x02afea0003c00000 */
.L_x_49:
[----:B------:R-:W-:Y:S05]  /*2d40*/  WARPSYNC.ALL ;  /* 0x0000000000007948 */ /* 0x000fea0003800000 */
[----:B------:R-:W2:Y:S01]  /*2d50*/  S2UR UR9, SR_CgaCtaId ;  /* 0x00000000000979c3 */ /* 0x000ea20000008800 */
[----:B------:R-:W-:Y:S01]  /*2d60*/  UMOV UR4, 0x400 ;  /* 0x0000040000047882 */ /* 0x000fe20000000000 */
[----:B------:R-:W-:-:S06]  /*2d70*/  NOP ;  /* 0x0000000000007918 */ /* 0x000fcc0000000000 */
[----:B------:R-:W-:Y:S06]  /*2d80*/  BAR.ARV 0x6, 0xa0 ;  /* 0x0182800000007b1d */ /* 0x000fec0000002000 */
[----:B------:R-:W4:Y:S01]  /*2d90*/  LDCU UR5, c[0x0][0x38c] ;  /* 0x00007180ff0577ac */ /* 0x000f220008000800 */
[----:B------:R-:W-:Y:S01]  /*2da0*/  IMAD.MOV.U32 R11, RZ, RZ, 0x1 ;  /* 0x00000001ff0b7424 */ /* 0x000fe200078e00ff */
[----:B------:R-:W-:Y:S01]  /*2db0*/  CS2R R8, SRZ ;  /* 0x0000000000087805 */ /* 0x000fe2000001ff00 */
[----:B------:R-:W-:Y:S01]  /*2dc0*/  IMAD.MOV.U32 R10, RZ, RZ, RZ ;  /* 0x000000ffff0a7224 */ /* 0x000fe200078e00ff */
[----:B------:R-:W-:Y:S01]  /*2dd0*/  UMOV UR12, URZ ;  /* 0x000000ff000c7c82 */ /* 0x000fe20008000000 */
[----:B------:R-:W-:Y:S01]  /*2de0*/  UMOV UR11, URZ ;  /* 0x000000ff000b7c82 */ /* 0x000fe20008000000 */
[----:B------:R-:W-:Y:S01]  /*2df0*/  UMOV UR30, 0x0 ;  /* 0x00000000001e7882 */ /* 0x000fe20000000000 */
[----:B------:R-:W-:Y:S01]  /*2e00*/  UMOV UR31, 0x4300010 ;  /* 0x04300010001f7882 */ /* 0x000fe20000000000 */
[----:B------:R-:W-:Y:S01]  /*2e10*/  UMOV UR28, 0x0 ;  /* 0x00000000001c7882 */ /* 0x000fe20000000000 */
[----:B------:R-:W-:Y:S01]  /*2e20*/  UMOV UR29, 0x4300010 ;  /* 0x04300010001d7882 */ /* 0x000fe20000000000 */
[----:B--2---:R-:W-:Y:S01]  /*2e30*/  ULEA UR9, UR9, UR4, 0x18 ;  /* 0x0000000409097291 */ /* 0x004fe2000f8ec0ff */
[----:B------:R-:W2:Y:S03]  /*2e40*/  LDCU UR4, c[0x0][0x38c] ;  /* 0x00007180ff0477ac */ /* 0x000ea60008000800 */
[----:B------:R-:W-:Y:S01]  /*2e50*/  UIADD3 UR10, UPT, UPT, UR9, 0x6800, URZ ;  /* 0x00006800090a7890 */ /* 0x000fe2000fffe0ff */
[----:B------:R-:W-:-:S04]  /*2e60*/  UMOV UR26, 0x0 ;  /* 0x00000000001a7882 */ /* 0x000fc80000000000 */
[----:B-1----:R-:W1:Y:S01]  /*2e70*/  LDS R0, [UR9+0x120] ;  /* 0x00012009ff007984 */ /* 0x002e620008000800 */
[----:B------:R-:W-:Y:S01]  /*2e80*/  USHF.R.U32.HI UR10, URZ, 0x4, UR10 ;  /* 0x00000004ff0a7899 */ /* 0x000fe2000801160a */
[----:B------:R-:W-:Y:S01]  /*2e90*/  UMOV UR27, 0x4300010 ;  /* 0x04300010001b7882 */ /* 0x000fe20000000000 */
[----:B------:R-:W-:Y:S02]  /*2ea0*/  UMOV UR24, 0x0 ;  /* 0x0000000000187882 */ /* 0x000fe40000000000 */
[----:B------:R-:W-:Y:S01]  /*2eb0*/  ULOP3.LUT UR10, UR10, 0x3fff, URZ, 0xc0, !UPT ;  /* 0x00003fff0a0a7892 */ /* 0x000fe2000f8ec0ff */
[----:B------:R-:W-:Y:S01]  /*2ec0*/  UMOV UR25, 0x4300010 ;  /* 0x0430001000197882 */ /* 0x000fe20000000000 */
[----:B------:R-:W-:Y:S01]  /*2ed0*/  UMOV UR22, 0x0 ;  /* 0x0000000000167882 */ /* 0x000fe20000000000 */
[----:B------:R-:W-:Y:S01]  /*2ee0*/  UMOV UR23, 0x4300010 ;  /* 0x0430001000177882 */ /* 0x000fe20000000000 */
[----:B------:R-:W-:Y:S01]  /*2ef0*/  UMOV UR20, 0x0 ;  /* 0x0000000000147882 */ /* 0x000fe20000000000 */
[----:B--2---:R-:W-:Y:S01]  /*2f00*/  UIADD3 UR4, UPT, UPT, UR4, 0x7f, URZ ;  /* 0x0000007f04047890 */ /* 0x004fe2000fffe0ff */
[----:B------:R-:W-:Y:S01]  /*2f10*/  UMOV UR21, 0x4300010 ;  /* 0x0430001000157882 */ /* 0x000fe20000000000 */
[----:B------:R-:W-:-:S02]  /*2f20*/  ULOP3.LUT UR10, UR10, 0x10000, URZ, 0xfc, !UPT ;  /* 0x000100000a0a7892 */ /* 0x000fc4000f8efcff */
[----:B------:R-:W-:Y:S02]  /*2f30*/  USHF.R.S32.HI UR8, URZ, 0x1f, UR4 ;  /* 0x0000001fff087899 */ /* 0x000fe40008011404 */
[----:B----4-:R-:W-:Y:S02]  /*2f40*/  UISETP.GE.AND UP3, UPT, UR5, 0x1, UPT ;  /* 0x000000010500788c */ /* 0x010fe4000bf66270 */
[----:B------:R-:W-:Y:S02]  /*2f50*/  ULEA.HI UR8, UR8, UR4, URZ, 0x7 ;  /* 0x0000000408087291 */ /* 0x000fe4000f8f38ff */
[----:B------:R-:W-:Y:S02]  /*2f60*/  UIADD3 UR4, UPT, UPT, UR9, 0x12800, URZ ;  /* 0x0001280009047890 */ /* 0x000fe4000fffe0ff */
[----:B------:R-:W-:Y:S02]  /*2f70*/  USHF.R.S32.HI UR8, URZ, 0x7, UR8 ;  /* 0x00000007ff087899 */ /* 0x000fe40008011408 */
[----:B------:R-:W-:-:S02]  /*2f80*/  USHF.R.U32.HI UR4, URZ, 0x4, UR4 ;  /* 0x00000004ff047899 */ /* 0x000fc40008011604 */
[----:B------:R-:W-:Y:S02]  /*2f90*/  UISETP.LT.AND UP0, UPT, UR8, 0x1, UPT ;  /* 0x000000010800788c */ /* 0x000fe4000bf01270 */
[----:B------:R-:W-:Y:S02]  /*2fa0*/  ULOP3.LUT UR4, UR4, 0x3fff, URZ, 0xc0, !UPT ;  /* 0x00003fff04047892 */ /* 0x000fe4000f8ec0ff */
[----:B------:R-:W-:Y:S02]  /*2fb0*/  USEL UR16, UR8, 0x1, !UP0 ;  /* 0x0000000108107887 */ /* 0x000fe4000c000000 */
[----:B------:R-:W-:Y:S02]  /*2fc0*/  ULOP3.LUT UR4, UR4, 0x10000, URZ, 0xfc, !UPT ;  /* 0x0001000004047892 */ /* 0x000fe4000f8efcff */
[----:B------:R-:W-:Y:S01]  /*2fd0*/  UIADD3 UR16, UPT, UPT, -UR16, URZ, URZ ;  /* 0x000000ff10107290 */ /* 0x000fe2000fffe1ff */
[----:B------:R-:W-:Y:S01]  /*2fe0*/  UMOV UR34, 0x0 ;  /* 0x0000000000227882 */ /* 0x000fe20000000000 */
[----:B------:R-:W-:Y:S01]  /*2ff0*/  UMOV UR35, 0x4300010 ;  /* 0x0430001000237882 */ /* 0x000fe20000000000 */
[----:B-1----:R-:W-:Y:S01]  /*3000*/  R2UR UR13, R0 ;  /* 0x00000000000d72ca */ /* 0x002fe200000e0000 */
[----:B------:R-:W-:Y:S01]  /*3010*/  UMOV UR32, 0x0 ;  /* 0x0000000000207882 */ /* 0x000fe20000000000 */
[----:B------:R-:W-:-:S13]  /*3020*/  UMOV UR33, 0x4300010 ;  /* 0x0430001000217882 */ /* 0x000fda0000000000 */
.L_x_58:
[----:B------:R-:W-:Y:S02]  /*3030*/  LEA R0, R10, UR9, 0x3 ;  /* 0x000000090a007c11 */ /* 0x000fe4000f8e18ff */
[----:B------:R-:W-:Y:S02]  /*3040*/  SHF.L.U32 R2, R9, 0x1f, RZ ;  /* 0x0000001f09027819 */ /* 0x000fe400000006ff */
[----:B------:R-:W-:Y:S01]  /*3050*/  PLOP3.LUT P0, PT, PT, PT, UP3, 0x80, 0x8 ;  /* 0x000000000008781c */ /* 0x000fe20003f0f038 */
[----:B------:R-:W-:Y:S01]  /*3060*/  VIADD R3, R0, 0x80 ;  /* 0x0000008000037836 */ /* 0x000fe20000000000 */
[----:B-1----:R-:W1:Y:S02]  /*3070*/  SYNCS.PHASECHK.TRANS64.TRYWAIT P1, [R0+URZ+0x70], R2 ;  /* 0x00007002000075a7 */ /* 0x002e6400080211ff */
[----:B-1--4-:R-:W-:Y:S09]  /*3080*/  @!P1 BRA `(.L_x_52) ;  /* 0x0000005400749947 */ /* 0x012ff20003800000 */
.L_x_134:
[----:B------:R-:W-:Y:S01]  /*3090*/  LEA R4, R10, UR9, 0x4 ;  /* 0x000000090a047c11 */ /* 0x000fe2000f8e20ff */
[----:B------:R-:W-:Y:S01]  /*30a0*/  @UP3 ULEA UR5, UR11, UR9, 0x3 ;  /* 0x000000090b053291 */ /* 0x000fe2000f8e18ff */
[----:B------:R-:W-:Y:S01]  /*30b0*/  PLOP3.LUT P2, PT, PT, PT, PT, 0x80, 0x8 ;  /* 0x000000000008781c */ /* 0x000fe20003f4f070 */
[----:B------:R-:W-:Y:S01]  /*30c0*/  ULEA UR14, UR12, UR9, 0x3 ;  /* 0x000000090c0e7291 */ /* 0x000fe2000f8e18ff */
[----:B------:R-:W-:Y:S01]  /*30d0*/  PRMT R3, RZ, 0x654, R3 ;  /* 0x00000654ff037816 */ /* 0x000fe20000000003 */
[----:B------:R-:W-:Y:S01]  /*30e0*/  ULEA.HI UR15, UR12, UR12, URZ, 0x1 ;  /* 0x0000000c0c0f7291 */ /* 0x000fe2000f8f08ff */
[----:B------:R-:W2:Y:S01]  /*30f0*/  LDS.128 R4, [R4+0x100] ;  /* 0x0001000004047984 */ /* 0x000ea20000000c00 */
[----:B-1----:R-:W-:Y:S02]  /*3100*/  @P0 SHF.L.U32 R2, R8, 0x1f, RZ ;  /* 0x0000001f08020819 */ /* 0x002fe400000006ff */
[----:B------:R-:W-:Y:S01]  /*3110*/  SHF.L.U32 R0, R11, 0x1f, RZ ;  /* 0x0000001f0b007819 */ /* 0x000fe200000006ff */
[----:B------:R-:W-:Y:S01]  /*3120*/  @!PT LDS RZ, [RZ] ;  /* 0x00000000fffff984 */ /* 0x000fe20000000800 */
[----:B------:R-:W-:Y:S01]  /*3130*/  @!PT LDS RZ, [RZ] ;  /* 0x00000000fffff984 */ /* 0x000fe20000000800 */
[----:B------:R-:W-:Y:S01]  /*3140*/  @!PT LDS RZ, [RZ] ;  /* 0x00000000fffff984 */ /* 0x000fe20000000800 */
[----:B------:R-:W-:Y:S01]  /*3150*/  @!PT LDS RZ, [RZ] ;  /* 0x00000000fffff984 */ /* 0x000fe20000000800 */
[----:B------:R1:W-:Y:S06]  /*3160*/  MEMBAR.ALL.CTA ;  /* 0x0000000000007992 */ /* 0x0003ec0000008000 */
[----:B-1----:R-:W1:Y:S02]  /*3170*/  FENCE.VIEW.ASYNC.S ;  /* 0x00000000000073c6 */ /* 0x002e640000000000 */
[----:B-1----:R1:W-:Y:S01]  /*3180*/  SYNCS.ARRIVE.TRANS64.RED.A1T0 RZ, [R3+URZ], RZ ;  /* 0x000000ff03ff79a7 */ /* 0x0023e200081004ff */
[----:B------:R1:W4:Y:S01]  /*3190*/  @P0 SYNCS.PHASECHK.TRANS64.TRYWAIT P2, [UR5], R2 ;  /* 0x00000002ff0005a7 */ /* 0x0003220008041105 */
[----:B------:R-:W-:-:S02]  /*31a0*/  ULOP3.LUT UR5, UR15, 0xffe, URZ, 0xc0, !UPT ;  /* 0x00000ffe0f057892 */ /* 0x000fc4000f8ec0ff */
[----:B------:R-:W-:Y:S01]  /*31b0*/  USHF.R.U32.HI UR15, URZ, 0x1, UR15 ;  /* 0x00000001ff0f7899 */ /* 0x000fe2000801160f */
[----:B--2---:R-:W-:Y:S01]  /*31c0*/  LOP3.LUT P1, RZ, R6, 0x1, RZ, 0xc0, !PT ;  /* 0x0000000106ff7812 */ /* 0x004fe2000782c0ff */
[----:B------:R-:W-:Y:S02]  /*31d0*/  UIADD3 UR5, UPT, UPT, -UR5, UR12, URZ ;  /* 0x0000000c05057290 */ /* 0x000fe4000fffe1ff */
[----:B------:R-:W-:-:S04]  /*31e0*/  UIMAD UR15, UR15, 0xc0, UR13 ;  /* 0x000000c00f0f78a4 */ /* 0x000fc8000f8e020d */
[----:B------:R-:W-:Y:S01]  /*31f0*/  ULEA UR15, UR5, UR15, 0x14 ;  /* 0x0000000f050f7291 */ /* 0x000fe2000f8ea0ff */
[----:B------:R-:W2:Y:S02]  /*3200*/  SYNCS.PHASECHK.TRANS64.TRYWAIT P0, [UR14+0xb0], R0 ;  /* 0x0000b000ff0075a7 */ /* 0x000ea4000800110e */
[----:B-12-4-:R-:W-:Y:S09]  /*3210*/  @!P0 BRA `(.L_x_53) ;  /* 0x0000005400248947 */ /* 0x016ff20003800000 */
.L_x_136:
[----:B------:R-:W-:Y:S01]  /*3220*/  IADD3 R10, PT, PT, R10, 0x1, RZ ;  /* 0x000000010a0a7810 */ /* 0x000fe20007ffe0ff */
[----:B------:R-:W-:Y:S06]  /*3230*/  BRA.U !UP3, `(.L_x_54) ;  /* 0x000000050b107547 */ /* 0x000fec000b800000 */
[----:B------:R-:W-:Y:S01]  /*3240*/  UPLOP3.LUT UP4, UPT, UPT, UPT, UPT, 0x40, 0x4 ;  /* 0x000000000004789c */ /* 0x000fe20003f8e870 */
[----:B------:R-:W-:Y:S01]  /*3250*/  UMOV UR18, UR16 ;  /* 0x0000001000127c82 */ /* 0x000fe20008000000 */
[----:B------:R-:W-:Y:S01]  /*3260*/  UMOV UR17, UR8 ;  /* 0x0000000800117c82 */ /* 0x000fe20008000000 */
[----:B------:R-:W-:-:S08]  /*3270*/  UMOV UR5, UR11 ;  /* 0x0000000b00057c82 */ /* 0x000fd00008000000 */
.L_x_57:
[----:B------:R-:W-:Y:S02]  /*3280*/  UIADD3 UR18, UPT, UPT, UR18, 0x1, URZ ;  /* 0x0000000112127890 */ /* 0x000fe4000fffe0ff */
[----:B--2---:R-:W-:Y:S02]  /*3290*/  ULEA UR19, UR5, UR9, 0x3 ;  /* 0x0000000905137291 */ /* 0x004fe4000f8e18ff */
[----:B------:R-:W-:Y:S01]  /*32a0*/  UISETP.NE.AND UP0, UPT, UR18, URZ, UPT ;  /* 0x000000ff1200728c */ /* 0x000fe2000bf05270 */
[----:B----4-:R-:W-:Y:S10]  /*32b0*/  @P2 BRA `(.L_x_55) ;  /* 0x00000000000c2947 */ /* 0x010ff40003800000 */
[----:B-1----:R-:W-:Y:S04]  /*32c0*/  SHF.L.U32 R2, R8, 0x1f, RZ ;  /* 0x0000001f08027819 */ /* 0x002fe800000006ff */
[----:B------:R-:W1:Y:S02]  /*32d0*/  SYNCS.PHASECHK.TRANS64.TRYWAIT P0, [UR19], R2 ;  /* 0x00000002ff0075a7 */ /* 0x000e640008001113 */
[----:B-1----:R-:W-:Y:S05]  /*32e0*/  @!P0 BRA `(.L_x_56) ;  /* 0x0000005400088947 */ /* 0x002fea0003800000 */
.L_x_55:
[----:B------:R-:W-:Y:S01]  /*32f0*/  UISETP.NE.AND UP1, UPT, UR17, 0x1, UPT ;  /* 0x000000011100788c */ /* 0x000fe2000bf25270 */
[----:B------:R-:W-:Y:S01]  /*3300*/  PLOP3.LUT P2, PT, PT, PT, PT, 0x80, 0x8 ;  /* 0x000000000008781c */ /* 0x000fe20003f4f070 */
[----:B------:R-:W-:Y:S02]  /*3310*/  UIADD3 UR11, UPT, UPT, UR5, 0x1, URZ ;  /* 0x00000001050b7890 */ /* 0x000fe4000fffe0ff */
[----:B------:R-:W-:Y:S02]  /*3320*/  UIMAD UR6, UR5, 0xc00, UR4 ;  /* 0x00000c00050678a4 */ /* 0x000fe4000f8e0204 */
[----:B------:R-:W-:Y:S01]  /*3330*/  UISETP.NE.AND UP2, UPT, UR11, 0x3, UPT ;  /* 0x000000030b00788c */ /* 0x000fe2000bf45270 */
[----:B------:R-:W-:Y:S01]  /*3340*/  PLOP3.LUT P0, PT, PT, PT, UP1, 0x80, 0x8 ;  /* 0x000000000008781c */ /* 0x000fe20003f0f018 */
[----:B------:R-:W-:Y:S02]  /*3350*/  ULEA UR64, UR5, UR10, 0xa ;  /* 0x0000000a05407291 */ /* 0x000fe4000f8e50ff */
[----:B------:R-:W-:Y:S02]  /*3360*/  USEL UR37, URZ, 0x1, UP2 ;  /* 0x00000001ff257887 */ /* 0x000fe40009000000 */
[----:B------:R-:W-:Y:S02]  /*3370*/  USEL UR11, UR11, URZ, UP2 ;  /* 0x000000ff0b0b7287 */ /* 0x000fe40009000000 */
[----:B------:R-:W-:Y:S02]  /*3380*/  UIADD3 UR62, UPT, UPT, UR6, 0x2, URZ ;  /* 0x00000002063e7890 */ /* 0x000fe4000fffe0ff */
[----:B------:R-:W-:Y:S01]  /*3390*/  @UP1 ULEA UR36, UR11, UR9, 0x3 ;  /* 0x000000090b241291 */ /* 0x000fe2000f8e18ff */
[----:B------:R-:W-:Y:S01]  /*33a0*/  LOP3.LUT R8, R8, UR37, RZ, 0x3c, !PT ;  /* 0x0000002508087c12 */ /* 0x000fe2000f8e3cff */
[----:B------:R-:W-:Y:S02]  /*33b0*/  UIADD3 UR60, UPT, UPT, UR64, 0x2, URZ ;  /* 0x00000002403c7890 */ /* 0x000fe4000fffe0ff */
[----:B------:R-:W-:Y:S01]  /*33c0*/  UIADD3 UR58, UPT, UPT, UR6, 0x4, URZ ;  /* 0x00000004063a7890 */ /* 0x000fe2000fffe0ff */
[----:B-1----:R-:W-:Y:S01]  /*33d0*/  @P0 SHF.L.U32 R0, R8, 0x1f, RZ ;  /* 0x0000001f08000819 */ /* 0x002fe200000006ff */
[----:B------:R-:W-:Y:S02]  /*33e0*/  UIADD3 UR56, UPT, UPT, UR64, 0x4, URZ ;  /* 0x0000000440387890 */ /* 0x000fe4000fffe0ff */
[----:B------:R-:W-:Y:S01]  /*33f0*/  UIADD3 UR54, UPT, UPT, UR6, 0x6, URZ ;  /* 0x0000000606367890 */ /* 0x000fe2000fffe0ff */
[----:B------:R2:W4:Y:S01]  /*3400*/  @P0 SYNCS.PHASECHK.TRANS64.TRYWAIT P2, [UR36], R0 ;  /* 0x00000000ff0005a7 */ /* 0x0005220008041124 */
[----:B------:R-:W-:Y:S02]  /*3410*/  UIADD3 UR52, UPT, UPT, UR64, 0x6, URZ ;  /* 0x0000000640347890 */ /* 0x000fe4000fffe0ff */
        /* <DEDUP_REMOVED lines=9> */
[----:B------:R-:W-:Y:S01]  /*34b0*/  UIADD3 UR17, UPT, UPT, UR17, -0x1, URZ ;  /* 0xffffffff11117890 */ /* 0x000fe2000fffe0ff */
[----:B------:R-:W-:Y:S01]  /*34c0*/  UMOV UR7, 0x40004040 ;  /* 0x4000404000077882 */ /* 0x000fe20000000000 */
[----:B------:R-:W-:Y:S01]  /*34d0*/  UMOV UR65, 0x40004040 ;  /* 0x4000404000417882 */ /* 0x000fe20000000000 */
[----:B------:R-:W-:Y:S01]  /*34e0*/  UMOV UR63, 0x40004040 ;  /* 0x40004040003f7882 */ /* 0x000fe20000000000 */
[----:B------:R2:W-:Y:S01]  /*34f0*/  UTCHMMA gdesc[UR64], gdesc[UR6], tmem[UR15], tmem[UR30], idesc[UR31], UP4 ;  /* 0x00ff1e06400075ea */ /* 0x0005e2000a00000f */
[----:B------:R-:W-:Y:S01]  /*3500*/  UPLOP3.LUT UP4, UPT, UPT, UPT, UPT, 0x80, 0x8 ;  /* 0x000000000008789c */ /* 0x000fe20003f8f070 */
[----:B------:R-:W-:Y:S01]  /*3510*/  UMOV UR61, 0x40004040 ;  /* 0x40004040003d7882 */ /* 0x000fe20000000000 */
[----:B------:R-:W-:Y:S01]  /*3520*/  UMOV UR59, 0x40004040 ;  /* 0x40004040003b7882 */ /* 0x000fe20000000000 */
[----:B------:R2:W-:Y:S01]  /*3530*/  UTCHMMA gdesc[UR60], gdesc[UR62], tmem[UR15], tmem[UR28], idesc[UR29], UPT ;  /* 0x00ff1c3e3c0075ea */ /* 0x0005e2000b80000f */
        /* <DEDUP_REMOVED lines=14> */
[----:B------:R-:W-:Y:S01]  /*3620*/  UMOV UR37, 0x40004040 ;  /* 0x4000404000257882 */ /* 0x000fe20000000000 */
[----:B------:R2:W-:Y:S01]  /*3630*/  UTCHMMA gdesc[UR40], gdesc[UR42], tmem[UR15], tmem[UR34], idesc[UR35], UPT ;  /* 0x00ff222a280075ea */ /* 0x0005e2000b80000f */
[----:B------:R2:W-:Y:S01]  /*3640*/  UTCHMMA gdesc[UR36], gdesc[UR38], tmem[UR15], tmem[UR32], idesc[UR33], UPT ;  /* 0x00ff2026240075ea */ /* 0x0005e2000b80000f */
[----:B------:R2:W-:Y:S01]  /*3650*/  UTCBAR [UR19], URZ ;  /* 0x000000ff130073e9 */ /* 0x0005e200080000ff */
[----:B------:R-:W-:Y:S01]  /*3660*/  UMOV UR5, UR11 ;  /* 0x0000000b00057c82 */ /* 0x000fe20008000000 */
[----:B------:R-:W-:Y:S05]  /*3670*/  BRA.U UP0, `(.L_x_57) ;  /* 0xfffffffd00007547 */ /* 0x000fea000b83ffff */
.L_x_54:
[----:B------:R-:W-:Y:S01]  /*3680*/  UIADD3 UR12, UPT, UPT, UR12, 0x1, URZ ;  /* 0x000000010c0c7890 */ /* 0x000fe2000fffe0ff */
[C---:B------:R-:W-:Y:S01]  /*3690*/  ISETP.NE.AND P0, PT, R10.reuse, 0x2, PT ;  /* 0x000000020a00780c */ /* 0x040fe20003f05270 */
[----:B------:R-:W-:Y:S02]  /*36a0*/  UIADD3 UR14, UPT, UPT, UR14, 0x90, URZ ;  /* 0x000000900e0e7890 */ /* 0x000fe4000fffe0ff */
[----:B------:R-:W-:Y:S01]  /*36b0*/  UISETP.NE.AND UP0, UPT, UR12, 0x4, UPT ;  /* 0x000000040c00788c */ /* 0x000fe2000bf05270 */
[----:B-12---:R-:W-:Y:S02]  /*36c0*/  SEL R0, RZ, 0x1, P0 ;  /* 0x00000001ff007807 */ /* 0x006fe40000000000 */
[----:B------:R-:W-:Y:S01]  /*36d0*/  SEL R10, R10, RZ, P0 ;  /* 0x000000ff0a0a7207 */ /* 0x000fe20000000000 */
[----:B------:R-:W-:Y:S01]  /*36e0*/  USEL UR5, URZ, 0x1, UP0 ;  /* 0x00000001ff057887 */ /* 0x000fe20008000000 */
[----:B------:R-:W-:Y:S01]  /*36f0*/  LOP3.LUT R9, R9, R0, RZ, 0x3c, !PT ;  /* 0x0000000009097212 */ /* 0x000fe200078e3cff */
[----:B------:R-:W-:Y:S01]  /*3700*/  USEL UR12, UR12, URZ, UP0 ;  /* 0x000000ff0c0c7287 */ /* 0x000fe20008000000 */
[----:B------:R1:W-:Y:S03]  /*3710*/  UTCBAR [UR14], URZ ;  /* 0x000000ff0e0073e9 */ /* 0x0003e600080000ff */
[----:B------:R-:W-:Y:S01]  /*3720*/  LOP3.LUT R11, R11, UR5, RZ, 0x3c, !PT ;  /* 0x000000050b0b7c12 */ /* 0x000fe2000f8e3cff */
[----:B------:R-:W-:Y:S07]  /*3730*/  @P1 BRA `(.L_x_58) ;  /* 0xfffffff8003c1947 */ /* 0x000fee000383ffff */
[----:B------:R-:W2:Y:S01]  /*3740*/  S2UR UR4, SR_CgaCtaId ;  /* 0x00000000000479c3 */ /* 0x000ea20000008800 */
[----:B------:R-:W-:Y:S01]  /*3750*/  ELECT P0, URZ, PT ;  /* 0x0000000000ff782f */ /* 0x000fe20003800000 */
[----:B------:R-:W-:Y:S01]  /*3760*/  IMAD.MOV.U32 R0, RZ, RZ, 0x1 ;  /* 0x00000001ff007424 */ /* 0x000fe200078e00ff */
[----:B------:R-:W-:Y:S01]  /*3770*/  UIADD3 UR9, UPT, UPT, UR9, 0xb0, URZ ;  /* 0x000000b009097890 */ /* 0x000fe2000fffe0ff */
[----:B------:R-:W-:Y:S01]  /*3780*/  SHF.L.U32 R2, R11, 0x1f, RZ ;  /* 0x0000001f0b027819 */ /* 0x000fe200000006ff */
[----:B------:R-:W-:-:S03]  /*3790*/  UMOV UR5, 0x40 ;  /* 0x0000004000057882 */ /* 0x000fc60000000000 */
[----:B------:R-:W-:Y:S01]  /*37a0*/  UVIRTCOUNT.DEALLOC.SMPOOL 0x80 ;  /* 0x000000800000784c */ /* 0x000fe20000000000 */
[----:B--2---:R-:W-:Y:S02]  /*37b0*/  ULEA UR4, UR4, UR5, 0x18 ;  /* 0x0000000504047291 */ /* 0x004fe4000f8ec0ff */
[----:B------:R-:W-:-:S07]  /*37c0*/  ULEA UR5, UR12, UR9, 0x3 ;  /* 0x000000090c057291 */ /* 0x000fce000f8e18ff */
[----:B------:R2:W-:Y:S02]  /*37d0*/  @P0 STS.U8 [UR4+0x1c], R0 ;  /* 0x00001c00ff000988 */ /* 0x0005e40008000004 */
[----:B------:R-:W3:Y:S02]  /*37e0*/  SYNCS.PHASECHK.TRANS64.TRYWAIT P0, [UR5], R2 ;  /* 0x00000002ff0075a7 */ /* 0x000ee40008001105 */
[----:B--23--:R-:W-:Y:S05]  /*37f0*/  @!P0 BRA `(.L_x_59) ;  /* 0x0000004c00dc8947 */ /* 0x00cfea0003800000 */
.L_x_139:
[----:B------:R-:W-:-:S04]  /*3800*/  UIADD3 UR6, UPT, UPT, UR12, 0x1, URZ ;  /* 0x000000010c067890 */ /* 0x000fc8000fffe0ff */
[----:B------:R-:W-:-:S04]  /*3810*/  UISETP.NE.AND UP0, UPT, UR6, 0x4, UPT ;  /* 0x000000040600788c */ /* 0x000fc8000bf05270 */
[----:B------:R-:W-:Y:S02]  /*3820*/  USEL UR7, URZ, 0x1, UP0 ;  /* 0x00000001ff077887 */ /* 0x000fe40008000000 */
[----:B------:R-:W-:-:S04]  /*3830*/  USEL UR6, UR6, URZ, UP0 ;  /* 0x000000ff06067287 */ /* 0x000fc80008000000 */
[----:B------:R-:W-:Y:S01]  /*3840*/  ULEA UR5, UR6, UR9, 0x3 ;  /* 0x0000000906057291 */ /* 0x000fe2000f8e18ff */
[----:B--2---:R-:W-:-:S04]  /*3850*/  LOP3.LUT R2, R11, UR7, RZ, 0x3c, !PT ;  /* 0x000000070b027c12 */ /* 0x004fc8000f8e3cff */
[----:B------:R-:W-:-:S04]  /*3860*/  SHF.L.U32 R3, R2, 0x1f, RZ ;  /* 0x0000001f02037819 */ /* 0x000fc800000006ff */
[----:B------:R-:W2:Y:S02]  /*3870*/  SYNCS.PHASECHK.TRANS64.TRYWAIT P0, [UR5], R3 ;  /* 0x00000003ff0075a7 */ /* 0x000ea40008001105 */
[----:B--2---:R-:W-:Y:S05]  /*3880*/  @!P0 BRA `(.L_x_60) ;  /* 0x0000004c00d08947 */ /* 0x004fea0003800000 */
.L_x_141:
[----:B------:R-:W-:-:S04]  /*3890*/  UIADD3 UR6, UPT, UPT, UR6, 0x1, URZ ;  /* 0x0000000106067890 */ /* 0x000fc8000fffe0ff */
[----:B------:R-:W-:-:S04]  /*38a0*/  UISETP.NE.AND UP0, UPT, UR6, 0x4, UPT ;  /* 0x000000040600788c */ /* 0x000fc8000bf05270 */
[----:B------:R-:W-:Y:S02]  /*38b0*/  USEL UR7, URZ, 0x1, UP0 ;  /* 0x00000001ff077887 */ /* 0x000fe40008000000 */
[----:B------:R-:W-:-:S04]  /*38c0*/  USEL UR6, UR6, URZ, UP0 ;  /* 0x000000ff06067287 */ /* 0x000fc80008000000 */
[----:B------:R-:W-:Y:S01]  /*38d0*/  ULEA UR5, UR6, UR9, 0x3 ;  /* 0x0000000906057291 */ /* 0x000fe2000f8e18ff */
[----:B------:R-:W-:-:S04]  /*38e0*/  LOP3.LUT R2, R2, UR7, RZ, 0x3c, !PT ;  /* 0x0000000702027c12 */ /* 0x000fc8000f8e3cff */
[----:B--2---:R-:W-:-:S04]  /*38f0*/  SHF.L.U32 R3, R2, 0x1f, RZ ;  /* 0x0000001f02037819 */ /* 0x004fc800000006ff */
[----:B------:R-:W2:Y:S02]  /*3900*/  SYNCS.PHASECHK.TRANS64.TRYWAIT P0, [UR5], R3 ;  /* 0x00000003ff0075a7 */ /* 0x000ea40008001105 */
[----:B--2---:R-:W-:Y:S05]  /*3910*/  @!P0 BRA `(.L_x_61) ;  /* 0x0000004c00c48947 */ /* 0x004fea0003800000 */
.L_x_143:
[----:B------:R-:W-:-:S04]  /*3920*/  UIADD3 UR6, UPT, UPT, UR6, 0x1, URZ ;  /* 0x0000000106067890 */ /* 0x000fc8000fffe0ff */
[----:B------:R-:W-:-:S04]  /*3930*/  UISETP.NE.AND UP0, UPT, UR6, 0x4, UPT ;  /* 0x000000040600788c */ /* 0x000fc8000bf05270 */
[----:B------:R-:W-:Y:S02]  /*3940*/  USEL UR5, URZ, 0x1, UP0 ;  /* 0x00000001ff057887 */ /* 0x000fe40008000000 */
[----:B------:R-:W-:-:S04]  /*3950*/  USEL UR6, UR6, URZ, UP0 ;  /* 0x000000ff06067287 */ /* 0x000fc80008000000 */
[----:B------:R-:W-:Y:S01]  /*3960*/  ULEA UR6, UR6, UR9, 0x3 ;  /* 0x0000000906067291 */ /* 0x000fe2000f8e18ff */
[----:B------:R-:W-:-:S04]  /*3970*/  LOP3.LUT R2, R2, UR5, RZ, 0x3c, !PT ;  /* 0x0000000502027c12 */ /* 0x000fc8000f8e3cff */
[----:B------:R-:W-:-:S04]  /*3980*/  SHF.L.U32 R2, R2, 0x1f, RZ ;  /* 0x0000001f02027819 */ /* 0x000fc800000006ff */
[----:B------:R-:W3:Y:S02]  /*3990*/  SYNCS.PHASECHK.TRANS64.TRYWAIT P0, [UR6], R2 ;  /* 0x00000002ff0075a7 */ /* 0x000ee40008001106 */
[----:B---3--:R-:W-:Y:S05]  /*39a0*/  @!P0 BRA `(.L_x_62) ;  /* 0x0000004c00b88947 */ /* 0x008fea0003800000 */
.L_x_145:
[----:B------:R-:W-:Y:S01]  /*39b0*/  NOP ;  /* 0x0000000000007918 */ /* 0x000fe20000000000 */
[----:B--2---:R-:W2:Y:S01]  /*39c0*/  LDS R0, [UR4+0x14] ;  /* 0x00001404ff007984 */ /* 0x004ea20008000800 */
[----:B------:R-:W-:Y:S01]  /*39d0*/  ULOP3.LUT UR6, UR13, 0xffff, URZ, 0xc0, !UPT ;  /* 0x0000ffff0d067892 */ /* 0x000fe2000f8ec0ff */
[----:B------:R-:W-:Y:S01]  /*39e0*/  UMOV UR8, 0xffff ;  /* 0x0000ffff00087882 */ /* 0x000fe20000000000 */
[----:B------:R-:W-:Y:S02]  /*39f0*/  UMOV UR5, 0x1 ;  /* 0x0000000100057882 */ /* 0x000fe40000000000 */
[----:B------:R-:W-:-:S04]  /*3a00*/  USHF.R.U32.HI UR6, URZ, 0x5, UR6 ;  /* 0x00000005ff067899 */ /* 0x000fc80008011606 */
[----:B------:R-:W-:Y:S02]  /*3a10*/  USHF.L.U32 UR8, UR8, UR6, URZ ;  /* 0x0000000608087299 */ /* 0x000fe400080006ff */
[----:B------:R-:W-:-:S04]  /*3a20*/  USHF.L.U32 UR5, UR5, UR6, URZ ;  /* 0x0000000605057299 */ /* 0x000fc800080006ff */
[----:B--2---:R-:W-:-:S04]  /*3a30*/  LOP3.LUT R0, R0, UR8, RZ, 0xc0, !PT ;  /* 0x0000000800007c12 */ /* 0x004fc8000f8ec0ff */
[----:B------:R-:W-:-:S13]  /*3a40*/  ISETP.NE.AND P0, PT, R0, UR8, PT ;  /* 0x0000000800007c0c */ /* 0x000fda000bf05270 */
[----:B------:R-:W-:Y:S05]  /*3a50*/  @P0 BRA `(.L_x_63) ;  /* 0x0000000000580947 */ /* 0x000fea0003800000 */
[----:B------:R-:W2:Y:S02]  /*3a60*/  LDS R0, [UR4+0x18] ;  /* 0x00001804ff007984 */ /* 0x000ea40008000800 */
[----:B--2---:R-:W-:-:S04]  /*3a70*/  LOP3.LUT R0, R0, UR5, RZ, 0xc0, !PT ;  /* 0x0000000500007c12 */ /* 0x004fc8000f8ec0ff */
[----:B------:R-:W-:-:S13]  /*3a80*/  ISETP.NE.AND P0, PT, R0, UR5, PT ;  /* 0x0000000500007c0c */ /* 0x000fda000bf05270 */
[----:B------:R-:W-:Y:S05]  /*3a90*/  @P0 BRA `(.L_x_64) ;  /* 0x00000000003c0947 */ /* 0x000fea0003800000 */
[----:B------:R-:W2:Y:S01]  /*3aa0*/  S2R R2, SR_LANEID ;  /* 0x0000000000027919 */ /* 0x000ea20000000000 */
[----:B------:R-:W-:Y:S01]  /*3ab0*/  ULOP3.LUT UR8, URZ, UR8, URZ, 0x33, !UPT ;  /* 0x00000008ff087292 */ /* 0x000fe2000f8e33ff */
[----:B------:R-:W-:Y:S02]  /*3ac0*/  VOTEU.ANY UR7, UPT, PT ;  /* 0x0000000000077886 */ /* 0x000fe400038e0100 */
[----:B------:R-:W-:-:S03]  /*3ad0*/  UFLO.U32 UR7, UR7 ;  /* 0x00000007000772bd */ /* 0x000fc600080e0000 */
[----:B------:R-:W-:-:S04]  /*3ae0*/  IMAD.U32 R0, RZ, RZ, UR8 ;  /* 0x00000008ff007e24 */ /* 0x000fc8000f8e00ff */
[----:B------:R3:W1:Y:S02]  /*3af0*/  REDUX UR6, R0 ;  /* 0x00000000000673c4 */ /* 0x0006640000000000 */
[----:B------:R1:W-:Y:S01]  /*3b00*/  UTCATOMSWS.AND URZ, UR8 ;  /* 0x0000000800ff79e3 */ /* 0x0003e20008000000 */
[----:B--2---:R-:W-:Y:S02]  /*3b10*/  ISETP.EQ.U32.AND P0, PT, R2, UR7, PT ;  /* 0x0000000702007c0c */ /* 0x004fe4000bf02070 */
[----:B---3--:R-:W-:Y:S02]  /*3b20*/  LOP3.LUT R0, RZ, UR5, RZ, 0x33, !PT ;  /* 0x00000005ff007c12 */ /* 0x008fe4000f8e33ff */
[----:B-1----:R-:W-:Y:S02]  /*3b30*/  MOV R2, UR6 ;  /* 0x0000000600027c02 */ /* 0x002fe40008000f00 */
[----:B------:R-:W1:Y:S07]  /*3b40*/  REDUX UR5, R0 ;  /* 0x00000000000573c4 */ /* 0x000e6e0000000000 */
[----:B------:R2:W-:Y:S01]  /*3b50*/  @P0 ATOMS.AND RZ, [UR4+0x14], R2 ;  /* 0x00001402ffff098c */ /* 0x0005e2000a800004 */
[----:B-1----:R-:W-:-:S05]  /*3b60*/  IMAD.U32 R0, RZ, RZ, UR5 ;  /* 0x00000005ff007e24 */ /* 0x002fca000f8e00ff */
[----:B------:R2:W-:Y:S01]  /*3b70*/  @P0 ATOMS.AND RZ, [UR4+0x18], R0 ;  /* 0x00001800ffff098c */ /* 0x0005e2000a800004 */
[----:B------:R-:W-:Y:S05]  /*3b80*/  BRA `(.L_x_65) ;  /* 0x0000000000147947 */ /* 0x000fea0003800000 */
.L_x_64:
[----:B------:R-:W-:Y:S02]  /*3b90*/  MOV R2, 0x3bb0 ;  /* 0x00003bb000027802 */ /* 0x000fe40000000f00 */
[----:B-1--45:R-:W-:Y:S05]  /*3ba0*/  CALL.REL.NOINC `($__internal_0_$__cuda_sm10x_tcgen05_guardrail_trap_col_being_dealloced_not_returned_by_alloc) ;  /* 0x00000050005c7944 */ /* 0x032fea0003c00000 */
[----:B------:R-:W-:Y:S05]  /*3bb0*/  BRA `(.L_x_65) ;  /* 0x0000000000087947 */ /* 0x000fea0003800000 */
.L_x_63:
[----:B------:R-:W-:Y:S02]  /*3bc0*/  MOV R2, 0x3be0 ;  /* 0x00003be000027802 */ /* 0x000fe40000000f00 */
[----:B-1--45:R-:W-:Y:S05]  /*3bd0*/  CALL.REL.NOINC `($__internal_2_$__cuda_sm10x_tcgen05_guardrail_trap_unallocated_columns_being_dealloced) ;  /* 0x0000005000687944 */ /* 0x032fea0003c00000 */
.L_x_65:
[----:B------:R-:W-:Y:S01]  /*3be0*/  NOP ;  /* 0x0000000000007918 */ /* 0x000fe20000000000 */
[----:B------:R-:W-:Y:S05]  /*3bf0*/  EXIT ;  /* 0x000000000000794d */ /* 0x000fea0003800000 */
.L_x_47:
[----:B------:R-:W-:-:S09]  /*3c00*/  UISETP.NE.OR UP2, UPT, UR8, 0x3, !UP2 ;  /* 0x000000030800788c */ /* 0x000fd2000d745670 */
[----:B------:R-:W-:Y:S05]  /*3c10*/  BRA.U UP2, `(.L_x_66) ;  /* 0x0000000d02a47547 */ /* 0x000fea000b800000 */
[----:B------:R-:W1:Y:S01]  /*3c20*/  LDC R0, c[0x0][0xb30] ;  /* 0x0002cc00ff007b82 */ /* 0x000e620000000800 */
[----:B------:R-:W2:Y:S01]  /*3c30*/  LDCU.64 UR8, c[0x0][0x888] ;  /* 0x00011100ff0877ac */ /* 0x000ea20008000a00 */
[----:B------:R-:W-:Y:S02]  /*3c40*/  HFMA2 R27, -RZ, RZ, 0, 0 ;  /* 0x00000000ff1b7431 */ /* 0x000fe400000001ff */
[----:B------:R-:W-:Y:S01]  /*3c50*/  IMAD.MOV.U32 R29, RZ, RZ, 0x1 ;  /* 0x00000001ff1d7424 */ /* 0x000fe200078e00ff */
[----:B------:R-:W-:Y:S01]  /*3c60*/  MOV R25, 0x2000 ;  /* 0x0000200000197802 */ /* 0x000fe20000000f00 */
[----:B------:R-:W4:Y:S01]  /*3c70*/  LDCU.64 UR4, c[0x0][0x890] ;  /* 0x00011200ff0477ac */ /* 0x000f220008000a00 */
[----:B------:R-:W-:Y:S01]  /*3c80*/  IMAD.MOV.U32 R28, RZ, RZ, RZ ;  /* 0x000000ffff1c7224 */ /* 0x000fe200078e00ff */
[----:B------:R-:W3:Y:S01]  /*3c90*/  LDC R24, c[0x0][0x370] ;  /* 0x0000dc00ff187b82 */ /* 0x000ee20000000800 */
[----:B------:R-:W-:Y:S01]  /*3ca0*/  UMOV UR7, 0x400 ;  /* 0x0000040000077882 */ /* 0x000fe20000000000 */
[----:B------:R-:W-:-:S02]  /*3cb0*/  UPLOP3.LUT UP1, UPT, UPT, UPT, UPT, 0x40, 0x4 ;  /* 0x000000000004789c */ /* 0x000fc40003f2e870 */
[----:B------:R-:W-:-:S04]  /*3cc0*/  ULEA UR7, UR37, UR7, 0x18 ;  /* 0x0000000725077291 */ /* 0x000fc8000f8ec0ff */
[----:B------:R-:W3:Y:S01]  /*3cd0*/  LDC R3, c[0x0][0xb0c] ;  /* 0x0002c300ff037b82 */ /* 0x000ee20000000800 */
[----:B------:R-:W-:Y:S02]  /*3ce0*/  UIADD3 UR13, UPT, UPT, UR7, 0x40, URZ ;  /* 0x00000040070d7890 */ /* 0x000fe4000fffe0ff */
[----:B--2---:R-:W-:Y:S02]  /*3cf0*/  UISETP.NE.U32.AND UP2, UPT, UR8, URZ, UPT ;  /* 0x000000ff0800728c */ /* 0x004fe4000bf45070 */
[----:B------:R-:W-:Y:S02]  /*3d00*/  UIADD3 UR25, UPT, UPT, UR7, 0x30, URZ ;  /* 0x0000003007197890 */ /* 0x000fe4000fffe0ff */
[----:B----4-:R-:W-:Y:S01]  /*3d10*/  UISETP.NE.U32.AND UP3, UPT, UR4, URZ, UPT ;  /* 0x000000ff0400728c */ /* 0x010fe2000bf65070 */
[----:B------:R-:W2:Y:S01]  /*3d20*/  LDC R18, c[0x0][0xb20] ;  /* 0x0002c800ff127b82 */ /* 0x000ea20000000800 */
[----:B-1----:R-:W-:Y:S01]  /*3d30*/  ISETP.NE.AND P1, PT, R0, 0x1, PT ;  /* 0x000000010000780c */ /* 0x002fe20003f25270 */
[----:B------:R-:W-:-:S02]  /*3d40*/  UISETP.NE.AND.EX UP2, UPT, UR9, URZ, UPT, UP2 ;  /* 0x000000ff0900728c */ /* 0x000fc4000bf45320 */
[----:B------:R-:W-:Y:S02]  /*3d50*/  UIADD3 UR17, UPT, UPT, UR7, 0x38, URZ ;  /* 0x0000003807117890 */ /* 0x000fe4000fffe0ff */
[----:B------:R-:W-:Y:S02]  /*3d60*/  UPRMT UR13, UR37, 0x654, UR13 ;  /* 0x00000654250d7896 */ /* 0x000fe4000800000d */
[----:B------:R-:W1:Y:S01]  /*3d70*/  LDC.64 R30, c[0x0][0x348] ;  /* 0x0000d200ff1e7b82 */ /* 0x000e620000000a00 */
[----:B------:R-:W-:-:S07]  /*3d80*/  UISETP.NE.AND.EX UP3, UPT, UR5, URZ, UPT, UP3 ;  /* 0x000000ff0500728c */ /* 0x000fce000bf65330 */
[----:B------:R-:W4:Y:S08]  /*3d90*/  LDC.64 R16, c[0x0][0xb10] ;  /* 0x0002c400ff107b82 */ /* 0x000f300000000a00 */
[----:B------:R-:W1:Y:S08]  /*3da0*/  LDC.64 R6, c[0x0][0xb18] ;  /* 0x0002c600ff067b82 */ /* 0x000e700000000a00 */
[----:B------:R-:W1:Y:S08]  /*3db0*/  LDC.64 R4, c[0x0][0xb28] ;  /* 0x0002ca00ff047b82 */ /* 0x000e700000000a00 */
[----:B--23--:R-:W1:Y:S02]  /*3dc0*/  LDC R19, c[0x0][0x374] ;  /* 0x0000dd00ff137b82 */ /* 0x00ce640000000800 */
.L_x_76:
[C---:B------:R-:W-:Y:S02]  /*3dd0*/  LEA R0, R28.reuse, UR7, 0x3 ;  /* 0x000000071c007c11 */ /* 0x040fe4000f8e18ff */
[----:B------:R-:W-:Y:S02]  /*3de0*/  SHF.L.U32 R2, R27, 0x1f, RZ ;  /* 0x0000001f1b027819 */ /* 0x000fe400000006ff */
[----:B------:R-:W-:Y:S02]  /*3df0*/  LEA R20, R28, UR7, 0x4 ;  /* 0x000000071c147c11 */ /* 0x000fe4000f8e20ff */
[----:B--2---:R-:W2:Y:S02]  /*3e00*/  SYNCS.PHASECHK.TRANS64.TRYWAIT P0, [R0+URZ+0x70], R2 ;  /* 0x00007002000075a7 */ /* 0x004ea400080011ff */
[----:B--2---:R-:W-:Y:S05]  /*3e10*/  @!P0 BRA `(.L_x_67) ;  /* 0x0000004800b48947 */ /* 0x004fea0003800000 */
.L_x_146:
[----:B------:R-:W-:Y:S01]  /*3e20*/  ISETP.GE.AND P0, PT, R37, 0x1, PT ;  /* 0x000000012500780c */ /* 0x000fe20003f06270 */
[----:B------:R-:W3:Y:S01]  /*3e30*/  LDS.128 R20, [R20+0x100] ;  /* 0x0001000014147984 */ /* 0x000ee20000000c00 */
[----:B--2---:R-:W-:Y:S01]  /*3e40*/  VIADD R0, R0, 0x80 ;  /* 0x0000008000007836 */ /* 0x004fe20000000000 */
[----:B------:R-:W-:Y:S01]  /*3e50*/  @!PT LDS RZ, [RZ] ;  /* 0x00000000fffff984 */ /* 0x000fe20000000800 */
[----:B------:R-:W-:Y:S01]  /*3e60*/  @!PT LDS RZ, [RZ] ;  /* 0x00000000fffff984 */ /* 0x000fe20000000800 */
[----:B------:R-:W-:Y:S01]  /*3e70*/  @!PT LDS RZ, [RZ] ;  /* 0x00000000fffff984 */ /* 0x000fe20000000800 */
[----:B------:R-:W-:Y:S01]  /*3e80*/  @!PT LDS RZ, [RZ] ;  /* 0x00000000fffff984 */ /* 0x000fe20000000800 */
[----:B------:R2:W-:Y:S06]  /*3e90*/  MEMBAR.ALL.CTA ;  /* 0x0000000000007992 */ /* 0x0005ec0000008000 */
[----:B--2---:R-:W2:Y:S01]  /*3ea0*/  FENCE.VIEW.ASYNC.S ;  /* 0x00000000000073c6 */ /* 0x004ea20000000000 */
[----:B------:R-:W-:Y:S04]  /*3eb0*/  PRMT R0, RZ, 0x654, R0 ;  /* 0x00000654ff007816 */ /* 0x000fe80000000000 */
[----:B--2---:R2:W-:Y:S01]  /*3ec0*/  SYNCS.ARRIVE.TRANS64.RED.A1T0 RZ, [R0+URZ], RZ ;  /* 0x000000ff00ff79a7 */ /* 0x0045e200081004ff */
[----:B---3--:R-:W-:Y:S11]  /*3ed0*/  LOP3.LUT P3, RZ, R22, 0x1, RZ, 0xc0, !PT ;  /* 0x0000000116ff7812 */ /* 0x008ff6000786c0ff */
[----:B------:R-:W-:Y:S02]  /*3ee0*/  @!UPT UIADD3 URZ, UPT, UPT, URZ, URZ, URZ ;  /* 0x000000fffffff290 */ /* 0x000fe4000fffe0ff */
[----:B------:R-:W-:Y:S02]  /*3ef0*/  @P3 MOV R11, R20 ;  /* 0x00000014000b3202 */ /* 0x000fe40000000f00 */
[----:B------:R-:W-:Y:S01]  /*3f00*/  @P3 LOP3.LUT R10, R21, 0xffff, RZ, 0xc0, !PT ;  /* 0x0000ffff150a3812 */ /* 0x000fe200078ec0ff */
[----:B--2---:R-:W-:Y:S06]  /*3f10*/  @!P0 BRA `(.L_x_68) ;  /* 0x0000000000a48947 */ /* 0x004fec0003800000 */
[-C--:B-1----:R-:W-:Y:S01]  /*3f20*/  IMAD.HI.U32 R0, R19, R7.reuse, RZ ;  /* 0x0000000713007227 */ /* 0x082fe200078e00ff */
[----:B------:R-:W-:Y:S02]  /*3f30*/  ISETP.NE.AND P0, PT, R6, 0x1, PT ;  /* 0x000000010600780c */ /* 0x000fe40003f05270 */
[----:B------:R-:W-:Y:S01]  /*3f40*/  ISETP.NE.AND P2, PT, R37, 0x1, PT ;  /* 0x000000012500780c */ /* 0x000fe20003f45270 */
[----:B----4-:R-:W-:Y:S01]  /*3f50*/  IMAD.HI.U32 R9, R24, R16, RZ ;  /* 0x0000001018097227 */ /* 0x010fe200078e00ff */
[----:B------:R-:W-:Y:S02]  /*3f60*/  SHF.R.U32.HI R0, RZ, R18, R0 ;  /* 0x00000012ff007219 */ /* 0x000fe40000011600 */
[----:B------:R-:W-:Y:S01]  /*3f70*/  ISETP.NE.AND P4, PT, R3, 0x1, PT ;  /* 0x000000010300780c */ /* 0x000fe20003f85270 */
[----:B------:R-:W-:Y:S01]  /*3f80*/  IMAD.HI.U32 R13, R10, R7, RZ ;  /* 0x000000070a0d7227 */ /* 0x000fe200078e00ff */
[----:B------:R-:W-:Y:S02]  /*3f90*/  SHF.R.U32.HI R9, RZ, R17, R9 ;  /* 0x00000011ff097219 */ /* 0x000fe40000011609 */
[----:B------:R-:W-:Y:S01]  /*3fa0*/  SEL R0, R19, R0, !P0 ;  /* 0x0000000013007207 */ /* 0x000fe20004000000 */
[----:B------:R-:W-:Y:S01]  /*3fb0*/  IMAD.HI.U32 R12, R11, R16, RZ ;  /* 0x000000100b0c7227 */ /* 0x000fe200078e00ff */
[----:B------:R-:W-:Y:S03]  /*3fc0*/  SEL R9, R24, R9, !P4 ;  /* 0x0000000918097207 */ /* 0x000fe60006000000 */
[-C--:B------:R-:W-:Y:S01]  /*3fd0*/  IMAD.HI.U32 R8, R0, R4.reuse, RZ ;  /* 0x0000000400087227 */ /* 0x080fe200078e00ff */
[----:B------:R-:W-:Y:S03]  /*3fe0*/  SHF.R.U32.HI R12, RZ, R17, R12 ;  /* 0x00000011ff0c7219 */ /* 0x000fe6000001160c */
[----:B------:R-:W-:Y:S01]  /*3ff0*/  IMAD.HI.U32 R2, R9, R4, RZ ;  /* 0x0000000409027227 */ /* 0x000fe200078e00ff */
[-C--:B------:R-:W-:Y:S02]  /*4000*/  @P2 SHF.R.U32.HI R0, RZ, R5.reuse, R8 ;  /* 0x00000005ff002219 */ /* 0x080fe40000011608 */
[----:B------:R-:W-:Y:S02]  /*4010*/  SHF.R.U32.HI R8, RZ, R18, R13 ;  /* 0x00000012ff087219 */ /* 0x000fe4000001160d */
[----:B------:R-:W-:Y:S01]  /*4020*/  @P2 SHF.R.U32.HI R9, RZ, R5, R2 ;  /* 0x00000005ff092219 */ /* 0x000fe20000011602 */
[----:B------:R-:W-:Y:S01]  /*4030*/  IMAD R0, R37, R0, RZ ;  /* 0x0000000025007224 */ /* 0x000fe200078e02ff */
[----:B------:R-:W-:Y:S02]  /*4040*/  SEL R8, R10, R8, !P0 ;  /* 0x000000080a087207 */ /* 0x000fe40004000000 */
[----:B------:R-:W-:Y:S01]  /*4050*/  SEL R2, R11, R12, !P4 ;  /* 0x0000000c0b027207 */ /* 0x000fe20006000000 */
[C---:B------:R-:W-:Y:S01]  /*4060*/  IMAD R12, R37.reuse, R9, RZ ;  /* 0x00000009250c7224 */ /* 0x040fe200078e02ff */
[C---:B------:R-:W-:Y:S01]  /*4070*/  ISETP.GE.AND P0, PT, R8.reuse, R0, PT ;  /* 0x000000000800720c */ /* 0x040fe20003f06270 */
[----:B------:R-:W-:Y:S03]  /*4080*/  IMAD.HI.U32 R0, R8, R4, RZ ;  /* 0x0000000408007227 */ /* 0x000fe600078e00ff */
[----:B------:R-:W-:Y:S02]  /*4090*/  ISETP.GE.OR P0, PT, R2, R12, P0 ;  /* 0x0000000c0200720c */ /* 0x000fe40000706670 */
[-C--:B------:R-:W-:Y:S04]  /*40a0*/  SHF.R.U32.HI R0, RZ, R5.reuse, R0 ;  /* 0x00000005ff007219 */ /* 0x080fe80000011600 */
[----:B------:R-:W-:Y:S05]  /*40b0*/  SEL R13, R8, R0, !P2 ;  /* 0x00000000080d7207 */ /* 0x000fea0005000000 */
[----:B------:R-:W-:Y:S02]  /*40c0*/  IMAD.MOV R12, RZ, RZ, -R13 ;  /* 0x000000ffff0c7224 */ /* 0x000fe400078e0a0d */
[C---:B------:R-:W-:Y:S04]  /*40d0*/  @!P0 IMAD.HI.U32 R0, R2.reuse, R4, RZ ;  /* 0x0000000402008227 */ /* 0x040fe800078e00ff */
[----:B------:R-:W-:Y:S01]  /*40e0*/  IMAD R12, R37, R12, R8 ;  /* 0x0000000c250c7224 */ /* 0x000fe200078e0208 */
[----:B------:R-:W-:Y:S04]  /*40f0*/  @!P0 SHF.R.U32.HI R0, RZ, R5, R0 ;  /* 0x00000005ff008219 */ /* 0x000fe80000011600 */
[----:B------:R-:W-:Y:S04]  /*4100*/  @!P0 SEL R0, R2, R0, !P2 ;  /* 0x0000000002008207 */ /* 0x000fe80005000000 */
[----:B------:R-:W-:Y:S01]  /*4110*/  @!P0 IADD3 R13, PT, PT, R13, -R0, RZ ;  /* 0x800000000d0d8210 */ /* 0x000fe20007ffe0ff */
[----:B------:R-:W-:Y:S01]  /*4120*/  @!P0 IMAD R0, R9, R12, R0 ;  /* 0x0000000c09008224 */ /* 0x000fe200078e0200 */
[----:B------:R-:W-:Y:S01]  /*4130*/  IADD3 R9, PT, PT, -R8, RZ, RZ ;  /* 0x000000ff08097210 */ /* 0x000fe20007ffe1ff */
[--C-:B------:R-:W-:Y:S02]  /*4140*/  IMAD.MOV R12, RZ, RZ, -R2.reuse ;  /* 0x000000ffff0c7224 */ /* 0x100fe400078e0a02 */
[----:B------:R-:W-:Y:S02]  /*4150*/  @!P0 IMAD R8, R13, R37, R2 ;  /* 0x000000250d088224 */ /* 0x000fe400078e0202 */
[----:B------:R-:W-:Y:S02]  /*4160*/  @!P0 IMAD.MOV.U32 R2, RZ, RZ, R0 ;  /* 0x000000ffff028224 */ /* 0x000fe400078e0000 */
[----:B------:R-:W-:Y:S02]  /*4170*/  IMAD R11, R3, R12, R11 ;  /* 0x0000000c030b7224 */ /* 0x000fe400078e020b */
[----:B------:R-:W-:Y:S02]  /*4180*/  IMAD R10, R6, R9, R10 ;  /* 0x00000009060a7224 */ /* 0x000fe400078e020a */
[----:B------:R-:W-:Y:S02]  /*4190*/  IMAD R11, R2, R3, R11 ;  /* 0x00000003020b7224 */ /* 0x000fe400078e020b */
[----:B------:R-:W-:Y:S02]  /*41a0*/  IMAD R10, R8, R6, R10 ;  /* 0x00000006080a7224 */ /* 0x000fe400078e020a */
.L_x_68:
[----:B------:R-:W-:Y:S05]  /*41b0*/  BRA.U UP1, `(.L_x_69) ;  /* 0x0000000101107547 */ /* 0x000fea000b800000 */
[----:B------:R-:W-:Y:S04]  /*41c0*/  MOV R2, UR6 ;  /* 0x0000000600027c02 */ /* 0x000fe80008000f00 */
[----:B------:R-:W-:Y:S04]  /*41d0*/  SHF.L.U32 R2, R2, 0x1f, RZ ;  /* 0x0000001f02027819 */ /* 0x000fe800000006ff */
[----:B------:R-:W2:Y:S02]  /*41e0*/  SYNCS.PHASECHK.TRANS64.TRYWAIT P0, [UR7+0x68], R2 ;  /* 0x00006802ff0075a7 */ /* 0x000ea40008001107 */
[----:B--2---:R-:W-:Y:S05]  /*41f0*/  @!P0 BRA `(.L_x_70) ;  /* 0x0000004400d08947 */ /* 0x004fea0003800000 */
.L_x_69:
[----:B------:R-:W-:Y:S02]  /*4200*/  R2UR UR27, R15 ;  /* 0x000000000f1b72ca */ /* 0x000fe400000e0000 */
[----:B------:R-:W-:Y:S02]  /*4210*/  R2UR UR26, R14 ;  /* 0x000000000e1a72ca */ /* 0x000fe400000e0000 */
[----:B------:R-:W-:Y:S02]  /*4220*/  ISETP.NE.U32.AND P2, PT, RZ, UR4, PT ;  /* 0x00000004ff007c0c */ /* 0x000fe4000bf45070 */
[----:B------:R-:W-:Y:S02]  /*4230*/  SHF.L.U32 R14, R29, 0x1f, RZ ;  /* 0x0000001f1d0e7819 */ /* 0x000fe400000006ff */
[----:B------:R-:W-:Y:S05]  /*4240*/  ISETP.NE.AND.EX P2, PT, RZ, UR5, PT, P2 ;  /* 0x00000005ff007c0c */ /* 0x000fea000bf45320 */
[----:B------:R-:W-:Y:S02]  /*4250*/  USHF.L.U32 UR27, UR27, 0x6, URZ ;  /* 0x000000061b1b7899 */ /* 0x000fe400080006ff */
[----:B------:R-:W-:Y:S01]  /*4260*/  UIMAD UR26, UR26, 0xc0, URZ ;  /* 0x000000c01a1a78a4 */ /* 0x000fe2000f8e02ff */
[----:B------:R-:W-:Y:S11]  /*4270*/  BRA.U !UP3, `(.L_x_71) ;  /* 0x000000010b347547 */ /* 0x000ff6000b800000 */
[----:B------:R-:W-:Y:S01]  /*4280*/  UPLOP3.LUT UP0, UPT, UPT, UPT, UP2, 0x80, 0x8 ;  /* 0x000000000008789c */ /* 0x000fe20003f0f020 */
[----:B--2---:R-:W-:Y:S02]  /*4290*/  HFMA2 R0, -RZ, RZ, 0, 5.9604644775390625e-08 ;  /* 0x00000001ff007431 */ /* 0x004fe400000001ff */
[----:B------:R-:W-:Y:S03]  /*42a0*/  IMAD.MOV.U32 R88, RZ, RZ, 0x1 ;  /* 0x00000001ff587424 */ /* 0x000fe600078e00ff */
[----:B------:R-:W-:Y:S05]  /*42b0*/  PLOP3.LUT P0, PT, PT, PT, UP0, 0x80, 0x8 ;  /* 0x000000000008781c */ /* 0x000fea0003f0f008 */
[----:B------:R-:W2:Y:S01]  /*42c0*/  @UP0 LDCU.64 UR10, c[0x0][0x888] ;  /* 0x00011100ff0a07ac */ /* 0x000ea20008000a00 */
[----:B------:R-:W-:Y:S07]  /*42d0*/  @UP0 UIMAD UR8, UR36, UR4, URZ ;  /* 0x00000004240802a4 */ /* 0x000fee000f8e02ff */
[----:B------:R-:W-:Y:S01]  /*42e0*/  @!P0 PRMT R88, R0, 0x7610, R88 ;  /* 0x0000761000588816 */ /* 0x000fe20000000058 */
[----:B--2---:R-:W-:Y:S03]  /*42f0*/  @UP0 UIMAD.WIDE UR10, UR8, 0x4, UR10 ;  /* 0x00000004080a08a5 */ /* 0x004fe6000f8e020a */
[----:B------:R-:W2:Y:S03]  /*4300*/  @!UP0 LDCU UR8, c[0x0][0x880] ;  /* 0x00011000ff0887ac */ /* 0x000ea60008000800 */
[----:B------:R-:W-:Y:S01]  /*4310*/  IMAD.U32 R8, RZ, RZ, UR10 ;  /* 0x0000000aff087e24 */ /* 0x000fe2000f8e00ff */
[----:B------:R-:W-:Y:S05]  /*4320*/  MOV R9, UR11 ;  /* 0x0000000b00097c02 */ /* 0x000fea0008000f00 */
[----:B-----5:R3:W5:Y:S02]  /*4330*/  @P0 LDG.E R49, desc[UR46][R8.64] ;  /* 0x0000002e08310981 */ /* 0x020764000c1e1900 */
[----:B--23--:R-:W-:Y:S07]  /*4340*/  @!P0 IMAD.U32 R49, RZ, RZ, UR8 ;  /* 0x00000008ff318e24 */ /* 0x00cfee000f8e00ff */
.L_x_71:
[----:B-----5:R-:W-:Y:S01]  /*4350*/  @!P2 FSETP.EQ.AND P0, PT, R49, RZ, PT ;  /* 0x000000ff3100a20b */ /* 0x020fe20003f02000 */
[----:B------:R-:W-:Y:S01]  /*4360*/  @!UPT UIADD3 URZ, UPT, UPT, URZ, URZ, URZ ;  /* 0x000000fffffff290 */ /* 0x000fe2000fffe0ff */
[----:B------:R-:W-:Y:S11]  /*4370*/  @!P2 BRA `(.L_x_72) ;  /* 0x000000000014a947 */ /* 0x000ff60003800000 */
[----:B------:R-:W-:Y:S02]  /*4380*/  LOP3.LUT P2, RZ, R88, 0xff, RZ, 0xc0, !PT ;  /* 0x000000ff58ff7812 */ /* 0x000fe4000784c0ff */
[----:B------:R-:W-:Y:S04]  /*4390*/  PLOP3.LUT P0, PT, PT, PT, UP0, 0x80, 0x8 ;  /* 0x000000000008781c */ /* 0x000fe80003f0f008 */
[----:B------:R-:W-:Y:S07]  /*43a0*/  PLOP3.LUT P0, PT, P0, PT, PT, 0x8, 0x80 ;  /* 0x000000000080781c */ /* 0x000fee000070e170 */
[----:B------:R-:W-:Y:S11]  /*43b0*/  @P2 FSETP.EQ.AND P0, PT, R49, RZ, PT ;  /* 0x000000ff3100220b */ /* 0x000ff60003f02000 */
[----:B------:R-:W-:Y:S02]  /*43c0*/  @!UPT UIADD3 URZ, UPT, UPT, URZ, URZ, URZ ;  /* 0x000000fffffff290 */ /* 0x000fe4000fffe0ff */
.L_x_72:
[----:B------:R-:W3:Y:S01]  /*43d0*/  SYNCS.PHASECHK.TRANS64.TRYWAIT P2, [UR7+0x48], R14 ;  /* 0x0000480eff0075a7 */ /* 0x000ee20008041107 */
[----:B------:R-:W-:Y:S04]  /*43e0*/  ELECT P4, URZ, PT ;  /* 0x0000000000ff782f */ /* 0x000fe80003880000 */
[----:B------:R-:W-:Y:S11]  /*43f0*/  PLOP3.LUT P4, PT, P0, P4, PT, 0xf2, 0x2f ;  /* 0x00000000002f781c */ /* 0x000ff60000789e72 */
[----:B------:R-:W-:Y:S02]  /*4400*/  @!UPT UIADD3 URZ, UPT, UPT, URZ, URZ, URZ ;  /* 0x000000fffffff290 */ /* 0x000fe4000fffe0ff */
[----:B-1----:R-:W-:Y:S05]  /*4410*/  @!P4 IADD3 R8, P0, PT, R30, 0x580, RZ ;  /* 0x000005801e08c810 */ /* 0x002fea0007f1e0ff */
[----:B--2---:R-:W-:Y:S01]  /*4420*/  @!P4 IMAD.X R2, RZ, RZ, R31, P0 ;  /* 0x000000ffff02c224 */ /* 0x004fe200000e061f */
[----:B---3--:R-:W-:Y:S07]  /*4430*/  @!P2 BRA `(.L_x_73) ;  /* 0x000000440058a947 */ /* 0x008fee0003800000 */
.L_x_149:
[----:B------:R-:W-:Y:S01]  /*4440*/  @!P4 R2UR UR8, R2 ;  /* 0x000000000208c2ca */ /* 0x000fe200000e0000 */
[----:B------:R-:W-:Y:S01]  /*4450*/  VOTEU.ALL UP1, P4 ;  /* 0x0000000000ff7886 */ /* 0x000fe20002020000 */
[----:B------:R-:W-:Y:S01]  /*4460*/  @!P4 R2UR UR9, R8 ;  /* 0x000000000809c2ca */ /* 0x000fe200000e0000 */
[----:B-1----:R-:W-:Y:S01]  /*4470*/  @!P4 IMAD.MOV.U32 R0, RZ, RZ, 0x2000 ;  /* 0x00002000ff00c424 */ /* 0x002fe200078e00ff */
[----:B------:R-:W-:Y:S01]  /*4480*/  UMOV UR10, 0x0 ;  /* 0x00000000000a7882 */ /* 0x000fe20000000000 */
[----:B------:R-:W-:Y:S01]  /*4490*/  UMOV UR11, 0x10000000 ;  /* 0x10000000000b7882 */ /* 0x000fe20000000000 */
[----:B------:R-:W-:Y:S01]  /*44a0*/  @!UP1 UIADD3 UR24, UPT, UPT, UR7, 0x400, URZ ;  /* 0x0000040007189890 */ /* 0x000fe2000fffe0ff */
[----:B------:R-:W-:Y:S01]  /*44b0*/  VOTEU.ALL UP1, P4 ;  /* 0x0000000000ff7886 */ /* 0x000fe20002020000 */
[----:B------:R-:W-:Y:S05]  /*44c0*/  UMOV UR28, UR36 ;  /* 0x00000024001c7c82 */ /* 0x000fea0008000000 */
[----:B------:R-:W-:Y:S01]  /*44d0*/  IMAD.U32 R9, RZ, RZ, UR8 ;  /* 0x00000008ff097e24 */ /* 0x000fe2000f8e00ff */
[----:B------:R-:W-:Y:S01]  /*44e0*/  UPRMT UR8, UR37, 0x654, UR25 ;  /* 0x0000065425087896 */ /* 0x000fe20008000019 */
[----:B------:R-:W-:Y:S03]  /*44f0*/  IMAD.U32 R8, RZ, RZ, UR9 ;  /* 0x00000009ff087e24 */ /* 0x000fe6000f8e00ff */
[----:B------:R-:W-:Y:S02]  /*4500*/  @!P4 R2UR UR15, R9 ;  /* 0x00000000090fc2ca */ /* 0x000fe400000e0000 */
[----:B------:R-:W-:Y:S02]  /*4510*/  @!P4 R2UR UR14, R8 ;  /* 0x00000000080ec2ca */ /* 0x000fe400000e0000 */
[----:B------:R-:W-:Y:S05]  /*4520*/  @!P4 IADD3 R8, P0, PT, R30, 0x580, RZ ;  /* 0x000005801e08c810 */ /* 0x000fea0007f1e0ff */
[----:B------:R-:W-:Y:S06]  /*4530*/  @!P4 IMAD.X R2, RZ, RZ, R31, P0 ;  /* 0x000000ffff02c224 */ /* 0x000fec00000e061f */
[----:B------:R1:W-:Y:S01]  /*4540*/  @!UP1 UTMALDG.3D [UR24], [UR14], desc[UR10] ;  /* 0x00000a180e0095b4 */ /* 0x0003e20008011000 */
[----:B------:R1:W-:Y:S01]  /*4550*/  @!P4 SYNCS.ARRIVE.TRANS64.RED.A0TR RZ, [UR7+0x30], R0 ;  /* 0x00003000ffffc9a7 */ /* 0x0003e20008300407 */
[----:B------:R-:W-:Y:S01]  /*4560*/  SYNCS.ARRIVE.TRANS64.RED.A1T0 RZ, [UR8], RZ ;  /* 0x000000ffffff79a7 */ /* 0x000fe20008100408 */
[----:B------:R-:W2:Y:S02]  /*4570*/  SYNCS.PHASECHK.TRANS64.TRYWAIT P2, [UR7+0x50], R14 ;  /* 0x0000500eff0075a7 */ /* 0x000ea40008041107 */
[----:B-12---:R-:W-:Y:S05]  /*4580*/  @!P2 BRA `(.L_x_74) ;  /* 0x00000044001ca947 */ /* 0x006fea0003800000 */
.L_x_151:
[----:B------:R-:W2:Y:S01]  /*4590*/  LDC.64 R12, c[0x0][0xb18] ;  /* 0x0002c600ff0c7b82 */ /* 0x000ea20000000a00 */
[----:B------:R-:W-:Y:S01]  /*45a0*/  @!P4 R2UR UR8, R2 ;  /* 0x000000000208c2ca */ /* 0x000fe200000e0000 */
[----:B------:R-:W-:Y:S01]  /*45b0*/  VOTEU.ALL UP1, P4 ;  /* 0x0000000000ff7886 */ /* 0x000fe20002020000 */
[----:B------:R-:W-:Y:S01]  /*45c0*/  @!P4 R2UR UR9, R8 ;  /* 0x000000000809c2ca */ /* 0x000fe200000e0000 */
[----:B-1----:R-:W-:Y:S01]  /*45d0*/  @!P4 IMAD.MOV.U32 R0, RZ, RZ, 0x2000 ;  /* 0x00002000ff00c424 */ /* 0x002fe200078e00ff */
[----:B------:R-:W-:Y:S03]  /*45e0*/  UMOV UR10, 0x0 ;  /* 0x00000000000a7882 */ /* 0x000fe60000000000 */
[----:B------:R-:W1:Y:S01]  /*45f0*/  @!P1 LDC R2, c[0x0][0xb0c] ;  /* 0x0002c300ff029b82 */ /* 0x000e620000000800 */
[----:B------:R-:W-:Y:S01]  /*4600*/  @!UP1 UIADD3 UR18, UPT, UPT, UR26, 0x40, URZ ;  /* 0x000000401a129890 */ /* 0x000fe2000fffe0ff */
[----:B------:R-:W-:Y:S01]  /*4610*/  @P3 SHF.R.U32.HI R26, RZ, 0x10, R21 ;  /* 0x00000010ff1a3819 */ /* 0x000fe20000011615 */
[----:B------:R-:W-:Y:S01]  /*4620*/  @!UP1 UIADD3 UR16, UPT, UPT, UR7, 0x2400, URZ ;  /* 0x0000240007109890 */ /* 0x000fe2000fffe0ff */
[----:B------:R-:W-:Y:S01]  /*4630*/  VIADD R28, R28, 0x1 ;  /* 0x000000011c1c7836 */ /* 0x000fe20000000000 */
[----:B------:R-:W-:Y:S01]  /*4640*/  VOTEU.ALL UP1, P4 ;  /* 0x0000000000ff7886 */ /* 0x000fe20002020000 */
[----:B------:R-:W-:Y:S01]  /*4650*/  UMOV UR11, 0x10000000 ;  /* 0x10000000000b7882 */ /* 0x000fe20000000000 */
[----:B------:R-:W-:Y:S01]  /*4660*/  UMOV UR19, UR27 ;  /* 0x0000001b00137c82 */ /* 0x000fe20008000000 */
[----:B------:R-:W-:Y:S01]  /*4670*/  IMAD.U32 R9, RZ, RZ, UR8 ;  /* 0x00000008ff097e24 */ /* 0x000fe2000f8e00ff */
[----:B------:R-:W-:Y:S01]  /*4680*/  UMOV UR20, UR36 ;  /* 0x0000002400147c82 */ /* 0x000fe20008000000 */
[----:B------:R-:W-:Y:S01]  /*4690*/  IMAD.U32 R8, RZ, RZ, UR9 ;  /* 0x00000009ff087e24 */ /* 0x000fe2000f8e00ff */
[----:B------:R-:W-:Y:S02]  /*46a0*/  UPRMT UR8, UR37, 0x654, UR17 ;  /* 0x0000065425087896 */ /* 0x000fe40008000011 */
[----:B------:R-:W-:Y:S02]  /*46b0*/  @!P4 R2UR UR15, R9 ;  /* 0x00000000090fc2ca */ /* 0x000fe400000e0000 */
[----:B------:R-:W-:Y:S02]  /*46c0*/  @!P4 R2UR UR14, R8 ;  /* 0x00000000080ec2ca */ /* 0x000fe400000e0000 */
[----:B------:R-:W3:Y:S11]  /*46d0*/  LDC.64 R8, c[0x0][0xb10] ;  /* 0x0002c400ff087b82 */ /* 0x000ef60000000a00 */
[----:B------:R1:W-:Y:S01]  /*46e0*/  @!UP1 UTMALDG.3D [UR16], [UR14], desc[UR10] ;  /* 0x00000a100e0095b4 */ /* 0x0003e20008011000 */
[----:B------:R5:W-:Y:S01]  /*46f0*/  @!P4 SYNCS.ARRIVE.TRANS64.RED.A0TR RZ, [UR7+0x38], R0 ;  /* 0x00003800ffffc9a7 */ /* 0x000be20008300407 */
[C---:B---3--:R-:W-:Y:S01]  /*4700*/  @!P1 IMAD.HI.U32 R8, R11.reuse, R8, RZ ;  /* 0x000000080b089227 */ /* 0x048fe200078e00ff */
[----:B--2---:R-:W-:Y:S02]  /*4710*/  @!P1 ISETP.NE.AND P0, PT, R12, 0x1, PT ;  /* 0x000000010c00980c */ /* 0x004fe40003f05270 */
[----:B-1----:R-:W-:Y:S01]  /*4720*/  @!P1 ISETP.NE.AND P2, PT, R2, 0x1, PT ;  /* 0x000000010200980c */ /* 0x002fe20003f45270 */
[----:B------:R-:W-:Y:S01]  /*4730*/  SYNCS.ARRIVE.TRANS64.RED.A1T0 RZ, [UR8], RZ ;  /* 0x000000ffffff79a7 */ /* 0x000fe20008100408 */
[C---:B------:R-:W-:Y:S01]  /*4740*/  @!P1 IMAD.HI.U32 R13, R10.reuse, R13, RZ ;  /* 0x0000000d0a0d9227 */ /* 0x040fe200078e00ff */
[----:B------:R-:W-:Y:S04]  /*4750*/  @!P1 SHF.R.U32.HI R8, RZ, R9, R8 ;  /* 0x00000009ff089219 */ /* 0x000fe80000011608 */
[----:B------:R-:W-:Y:S01]  /*4760*/  @!P1 SEL R8, R11, R8, !P2 ;  /* 0x000000080b089207 */ /* 0x000fe20005000000 */
[----:B------:R-:W1:Y:S01]  /*4770*/  SYNCS.PHASECHK.TRANS64.TRYWAIT P5, [UR7+0x58], R14 ;  /* 0x0000580eff0075a7 */ /* 0x000e6200080a1107 */
[----:B-----5:R-:W2:Y:S02]  /*4780*/  @!P1 LDC R0, c[0x0][0xb20] ;  /* 0x0002c800ff009b82 */ /* 0x020ea40000000800 */
[----:B--2---:R-:W-:Y:S04]  /*4790*/  @!P1 SHF.R.U32.HI R0, RZ, R0, R13 ;  /* 0x00000000ff009219 */ /* 0x004fe8000001160d */
[----:B------:R-:W-:Y:S05]  /*47a0*/  @!P1 SEL R9, R10, R0, !P0 ;  /* 0x000000000a099207 */ /* 0x000fea0004000000 */
[----:B------:R-:W-:Y:S02]  /*47b0*/  @!P1 IMAD.IADD R0, R9, 0x1, -R8 ;  /* 0x0000000109009824 */ /* 0x000fe400078e0a08 */
[----:B------:R-:W-:Y:S02]  /*47c0*/  @!P1 IMAD.IADD R8, R8, 0x1, -R9 ;  /* 0x0000000108089824 */ /* 0x000fe400078e0a09 */
[----:B------:R-:W-:Y:S02]  /*47d0*/  @!P1 IMAD R11, R0, R2, R11 ;  /* 0x00000002000b9224 */ /* 0x000fe400078e020b */
[----:B------:R-:W-:Y:S01]  /*47e0*/  @!P1 IMAD R10, R8, R12, R10 ;  /* 0x0000000c080a9224 */ /* 0x000fe200078e020a */
[----:B-1----:R-:W-:Y:S06]  /*47f0*/  @!P5 BRA `(.L_x_75) ;  /* 0x000000400098d947 */ /* 0x002fec0003800000 */
.L_x_153:
[----:B------:R-:W-:Y:S01]  /*4800*/  @!P4 IADD3 R2, P0, PT, R30, 0x580, RZ ;  /* 0x000005801e02c810 */ /* 0x000fe20007f1e0ff */
[----:B------:R-:W-:Y:S01]  /*4810*/  VOTEU.ALL UP1, P4 ;  /* 0x0000000000ff7886 */ /* 0x000fe20002020000 */
[----:B------:R-:W-:Y:S01]  /*4820*/  UMOV UR18, 0x0 ;  /* 0x0000000000127882 */ /* 0x000fe20000000000 */
[----:B------:R-:W-:Y:S01]  /*4830*/  UMOV UR19, 0x10000000 ;  /* 0x1000000000137882 */ /* 0x000fe20000000000 */
[----:B------:R-:W-:Y:S01]  /*4840*/  @!P4 R2UR UR9, R2 ;  /* 0x000000000209c2ca */ /* 0x000fe200000e0000 */
[----:B-1----:R-:W-:Y:S01]  /*4850*/  @!P4 IMAD.X R0, RZ, RZ, R31, P0 ;  /* 0x000000ffff00c224 */ /* 0x002fe200000e061f */
[----:B------:R-:W-:Y:S01]  /*4860*/  @!UP1 UIADD3 UR10, UPT, UPT, UR26, 0x80, URZ ;  /* 0x000000801a0a9890 */ /* 0x000fe2000fffe0ff */
[----:B------:R-:W-:Y:S01]  /*4870*/  ISETP.NE.AND P0, PT, R28, 0x2, PT ;  /* 0x000000021c00780c */ /* 0x000fe20003f05270 */
[----:B------:R-:W-:Y:S01]  /*4880*/  UMOV UR11, UR27 ;  /* 0x0000001b000b7c82 */ /* 0x000fe20008000000 */
[----:B------:R-:W-:Y:S01]  /*4890*/  UMOV UR12, UR36 ;  /* 0x00000024000c7c82 */ /* 0x000fe20008000000 */
[----:B------:R-:W-:Y:S01]  /*48a0*/  @!P4 R2UR UR8, R0 ;  /* 0x000000000008c2ca */ /* 0x000fe200000e0000 */
[----:B------:R-:W-:Y:S01]  /*48b0*/  IMAD.IADD R14, R10, 0x1, R86 ;  /* 0x000000010a0e7824 */ /* 0x000fe200078e0256 */
[----:B------:R-:W-:Y:S01]  /*48c0*/  @P3 R2UR UR36, R26 ;  /* 0x000000001a2432ca */ /* 0x000fe200000e0000 */
[----:B------:R-:W-:Y:S01]  /*48d0*/  IMAD.IADD R15, R11, 0x1, R87 ;  /* 0x000000010b0f7824 */ /* 0x000fe200078e0257 */
[----:B------:R-:W-:Y:S02]  /*48e0*/  SEL R0, RZ, 0x1, P0 ;  /* 0x00000001ff007807 */ /* 0x000fe40000000000 */
[----:B------:R-:W-:Y:S01]  /*48f0*/  LOP3.LUT R29, R29, 0x1, RZ, 0x3c, !PT ;  /* 0x000000011d1d7812 */ /* 0x000fe200078e3cff */
[----:B------:R-:W-:Y:S01]  /*4900*/  IMAD.U32 R8, RZ, RZ, UR9 ;  /* 0x00000009ff087e24 */ /* 0x000fe2000f8e00ff */
[----:B------:R-:W-:Y:S01]  /*4910*/  @!UP1 UIADD3 UR9, UPT, UPT, UR7, 0x40, URZ ;  /* 0x0000004007099890 */ /* 0x000fe2000fffe0ff */
[----:B------:R-:W-:Y:S02]  /*4920*/  LOP3.LUT R27, R27, R0, RZ, 0x3c, !PT ;  /* 0x000000001b1b7212 */ /* 0x000fe400078e3cff */
[----:B------:R-:W-:Y:S02]  /*4930*/  SEL R28, R28, RZ, P0 ;  /* 0x000000ff1c1c7207 */ /* 0x000fe40000000000 */
[----:B------:R-:W-:Y:S01]  /*4940*/  IMAD.U32 R9, RZ, RZ, UR8 ;  /* 0x00000008ff097e24 */ /* 0x000fe2000f8e00ff */
[----:B------:R-:W-:Y:S01]  /*4950*/  @!P4 R2UR UR14, R8 ;  /* 0x00000000080ec2ca */ /* 0x000fe200000e0000 */
[----:B------:R-:W-:Y:S01]  /*4960*/  @!UP1 UIADD3 UR8, UPT, UPT, UR7, 0x4400, URZ ;  /* 0x0000440007089890 */ /* 0x000fe2000fffe0ff */
[----:B------:R-:W-:Y:S02]  /*4970*/  VOTEU.ALL UP1, P4 ;  /* 0x0000000000ff7886 */ /* 0x000fe40002020000 */
[----:B------:R-:W-:Y:S11]  /*4980*/  @!P4 R2UR UR15, R9 ;  /* 0x00000000090fc2ca */ /* 0x000ff600000e0000 */
[----:B------:R-:W-:Y:S02]  /*4990*/  @!UPT UIADD3 URZ, UPT, UPT, URZ, URZ, URZ ;  /* 0x000000fffffff290 */ /* 0x000fe4000fffe0ff */
[----:B------:R2:W-:Y:S01]  /*49a0*/  @!UP1 UTMALDG.3D [UR8], [UR14], desc[UR18] ;  /* 0x000012080e0095b4 */ /* 0x0005e20008011000 */
[----:B------:R2:W-:Y:S01]  /*49b0*/  @!P4 SYNCS.ARRIVE.TRANS64.RED.A0TR RZ, [UR7+0x40], R25 ;  /* 0x00004019ffffc9a7 */ /* 0x0005e20008300407 */
[----:B------:R-:W-:Y:S01]  /*49c0*/  UPLOP3.LUT UP1, UPT, UPT, UPT, UPT, 0x80, 0x8 ;  /* 0x000000000008789c */ /* 0x000fe20003f2f070 */
[----:B------:R-:W-:Y:S01]  /*49d0*/  SYNCS.ARRIVE.TRANS64.RED.A1T0 RZ, [UR13], RZ ;  /* 0x000000ffffff79a7 */ /* 0x000fe2000810040d */
[----:B------:R-:W-:Y:S09]  /*49e0*/  @P3 BRA `(.L_x_76) ;  /* 0xfffffff000f83947 */ /* 0x000ff2000383ffff */
[----:B------:R-:W-:-:S04]  /*49f0*/  SHF.L.U32 R2, R29, 0x1f, RZ ;  /* 0x0000001f1d027819 */ /* 0x000fc800000006ff */
[----:B------:R-:W1:Y:S02]  /*4a00*/  SYNCS.PHASECHK.TRANS64.TRYWAIT P0, [UR7+0x48], R2 ;  /* 0x00004802ff0075a7 */ /* 0x000e640008001107 */
[----:B-1----:R-:W-:Y:S05]  /*4a10*/  @!P0 BRA `(.L_x_77) ;  /* 0x0000004000288947 */ /* 0x002fea0003800000 */
.L_x_155:
[----:B------:R-:W3:Y:S02]  /*4a20*/  SYNCS.PHASECHK.TRANS64.TRYWAIT P0, [UR7+0x50], R2 ;  /* 0x00005002ff0075a7 */ /* 0x000ee40008001107 */
[----:B---3--:R-:W-:Y:S05]  /*4a30*/  @!P0 BRA `(.L_x_78) ;  /* 0x0000004000388947 */ /* 0x008fea0003800000 */
.L_x_157:
[----:B-1----:R-:W-:-:S07]  /*4a40*/  MOV R0, UR7 ;  /* 0x0000000700007c02 */ /* 0x002fce0008000f00 */
.L_x_79:
[----:B-1----:R-:W-:-:S04]  /*4a50*/  SHF.L.U32 R2, R29, 0x1f, RZ ;  /* 0x0000001f1d027819 */ /* 0x002fc800000006ff */
[----:B------:R1:W3:Y:S03]  /*4a60*/  SYNCS.PHASECHK.TRANS64.TRYWAIT P0, [R0+URZ+0x58], R2 ;  /* 0x00005802000075a7 */ /* 0x0002e600080011ff */
[----:B---3--:R-:W-:Y:S05]  /*4a70*/  @!P0 NANOSLEEP.SYNCS 0x989680 ;  /* 0x009896800000895d */ /* 0x008fea0003900000 */
[----:B------:R-:W3:Y:S02]  /*4a80*/  @!P0 SYNCS.PHASECHK.TRANS64 P0, [R0+URZ+0x58], R2 ;  /* 0x00005802000085a7 */ /* 0x000ee400080010ff */
[----:B--23--:R-:W-:Y:S05]  /*4a90*/  @P0 EXIT ;  /* 0x000000000000094d */ /* 0x00cfea0003800000 */
[----:B------:R-:W-:Y:S05]  /*4aa0*/  BRA `(.L_x_79) ;  /* 0xfffffffc00e87947 */ /* 0x000fea000383ffff */
.L_x_66:
[----:B------:R-:W-:-:S06]  /*4ab0*/  UISETP.GE.AND UP1, UPT, UR8, 0x4, UPT ;  /* 0x000000040800788c */ /* 0x000fcc000bf26270 */
[----:B------:R-:W-:-:S13]  /*4ac0*/  PLOP3.LUT P0, PT, PT, PT, UP1, 0x80, 0x8 ;  /* 0x000000000008781c */ /* 0x000fda0003f0f018 */
[----:B------:R-:W-:Y:S05]  /*4ad0*/  @!P0 EXIT ;  /* 0x000000000000894d */ /* 0x000fea0003800000 */
[----:B------:R-:W-:Y:S01]  /*4ae0*/  BAR.SYNC.DEFER_BLOCKING 0x6, 0xa0 ;  /* 0x0182800000007b1d */ /* 0x000fe20000010000 */
[C---:B------:R-:W-:Y:S01]  /*4af0*/  IMAD.SHL.U32 R4, R101.reuse, 0x40, RZ ;  /* 0x0000004065047824 */ /* 0x040fe200078e00ff */
[----:B------:R-:W-:Y:S01]  /*4b00*/  SHF.R.U32.HI R3, RZ, 0x1, R101 ;  /* 0x00000001ff037819 */ /* 0x000fe20000011665 */
[C---:B------:R-:W-:Y:S01]  /*4b10*/  IMAD.U32 R36, R101.reuse, 0x10000, RZ ;  /* 0x0001000065247824 */ /* 0x040fe200078e00ff */
[C---:B------:R-:W-:Y:S01]  /*4b20*/  R2P PR, R101.reuse, 0x6 ;  /* 0x0000000665007804 */ /* 0x040fe20000000000 */
[C---:B------:R-:W-:Y:S01]  /*4b30*/  IMAD.SHL.U32 R2, R101.reuse, 0x20, RZ ;  /* 0x0000002065027824 */ /* 0x040fe200078e00ff */
[----:B------:R-:W-:Y:S02]  /*4b40*/  UMOV UR48, 0x400 ;  /* 0x0000040000307882 */ /* 0x000fe40000000000 */
[----:B------:R-:W1:Y:S01]  /*4b50*/  LDC R91, c[0x0][0x370] ;  /* 0x0000dc00ff5b7b82 */ /* 0x000e620000000800 */
[----:B------:R-:W-:Y:S01]  /*4b60*/  ULEA UR48, UR37, UR48, 0x18 ;  /* 0x0000003025307291 */ /* 0x000fe2000f8ec0ff */
[C---:B------:R-:W-:Y:S01]  /*4b70*/  LOP3.LUT R5, R4.reuse, 0x1c0, RZ, 0xc0, !PT ;  /* 0x000001c004057812 */ /* 0x040fe200078ec0ff */
[----:B------:R-:W-:Y:S01]  /*4b80*/  IMAD.SHL.U32 R92, R101, 0x8, RZ ;  /* 0x00000008655c7824 */ /* 0x000fe200078e00ff */
[----:B------:R-:W-:Y:S01]  /*4b90*/  LOP3.LUT R4, R4, 0x200, RZ, 0xc0, !PT ;  /* 0x0000020004047812 */ /* 0x000fe200078ec0ff */
[----:B------:R-:W-:Y:S01]  /*4ba0*/  IMAD.MOV.U32 R99, RZ, RZ, 0x20 ;  /* 0x00000020ff637424 */ /* 0x000fe200078e00ff */
[----:B------:R-:W-:Y:S01]  /*4bb0*/  LOP3.LUT R3, R5, 0x8, R3, 0xf8, !PT ;  /* 0x0000000805037812 */ /* 0x000fe200078ef803 */
[----:B------:R-:W-:Y:S01]  /*4bc0*/  UIADD3 UR4, UPT, UPT, UR48, 0x400, URZ ;  /* 0x0000040030047890 */ /* 0x000fe2000fffe0ff */
[----:B------:R-:W2:Y:S01]  /*4bd0*/  LDC R43, c[0x0][0xb0c] ;  /* 0x0002c300ff2b7b82 */ /* 0x000ea20000000800 */
[----:B------:R-:W-:Y:S01]  /*4be0*/  LOP3.LUT R36, R36, 0x600000, RZ, 0xc0, !PT ;  /* 0x0060000024247812 */ /* 0x000fe200078ec0ff */
[----:B------:R-:W-:Y:S01]  /*4bf0*/  IMAD.MOV.U32 R98, RZ, RZ, 0x1 ;  /* 0x00000001ff627424 */ /* 0x000fe200078e00ff */
[----:B------:R-:W-:Y:S01]  /*4c00*/  LOP3.LUT R2, R4, 0xc00, R2, 0xf8, !PT ;  /* 0x00000c0004027812 */ /* 0x000fe200078ef802 */
[----:B------:R-:W-:Y:S01]  /*4c10*/  IMAD.MOV.U32 R46, RZ, RZ, RZ ;  /* 0x000000ffff2e7224 */ /* 0x000fe200078e00ff */
[----:B------:R-:W-:-:S02]  /*4c20*/  LOP3.LUT R92, R3, 0x38, R92, 0x78, !PT ;  /* 0x00000038035c7812 */ /* 0x000fc400078e785c */
[----:B------:R-:W-:Y:S02]  /*4c30*/  CS2R R96, SRZ ;  /* 0x0000000000607805 */ /* 0x000fe4000001ff00 */
[----:B------:R-:W-:Y:S01]  /*4c40*/  SEL R100, R99, 0xffffffe0, !P2 ;  /* 0xffffffe063647807 */ /* 0x000fe20005000000 */
[----:B------:R-:W4:Y:S01]  /*4c50*/  LDC R89, c[0x0][0xb20] ;  /* 0x0002c800ff597b82 */ /* 0x000f220000000800 */
[----:B------:R-:W3:Y:S01]  /*4c60*/  LDS R0, [UR48+0x120] ;  /* 0x00012030ff007984 */ /* 0x000ee20008000800 */
[----:B------:R-:W-:Y:S01]  /*4c70*/  LOP3.LUT R92, R2, R92, RZ, 0xfc, !PT ;  /* 0x0000005c025c7212 */ /* 0x000fe200078efcff */
[----:B------:R-:W-:Y:S01]  /*4c80*/  IMAD.MOV.U32 R104, RZ, RZ, RZ ;  /* 0x000000ffff687224 */ /* 0x000fe200078e00ff */
[----:B------:R-:W-:Y:S01]  /*4c90*/  LOP3.LUT R101, R101, 0x60, RZ, 0xc0, !PT ;  /* 0x0000006065657812 */ /* 0x000fe200078ec0ff */
[----:B------:R-:W-:Y:S01]  /*4ca0*/  IMAD.U32 R94, RZ, RZ, UR4 ;  /* 0x00000004ff5e7e24 */ /* 0x000fe2000f8e00ff */
[----:B------:R-:W-:Y:S01]  /*4cb0*/  SEL R99, R99, 0xffffffe0, !P1 ;  /* 0xffffffe063637807 */ /* 0x000fe20004800000 */
[----:B------:R-:W1:Y:S01]  /*4cc0*/  LDCU.64 UR52, c[0x0][0x348] ;  /* 0x00006900ff3477ac */ /* 0x000e620008000a00 */
[----:B------:R-:W1:Y:S01]  /*4cd0*/  LDC R42, c[0x0][0xb30] ;  /* 0x0002cc00ff2a7b82 */ /* 0x000e620000000800 */
[----:B------:R-:W1:Y:S01]  /*4ce0*/  LDCU.64 UR38, c[0x0][0x888] ;  /* 0x00011100ff2677ac */ /* 0x000e620008000a00 */
[----:B------:R-:W1:Y:S06]  /*4cf0*/  LDCU.64 UR44, c[0x0][0x890] ;  /* 0x00011200ff2c77ac */ /* 0x000e6c0008000a00 */
[----:B------:R-:W1:Y:S01]  /*4d00*/  LDC.64 R84, c[0x0][0xb10] ;  /* 0x0002c400ff547b82 */ /* 0x000e620000000a00 */
[----:B------:R-:W-:Y:S01]  /*4d10*/  UMOV UR50, URZ ;  /* 0x000000ff00327c82 */ /* 0x000fe20008000000 */
[----:B------:R-:W-:-:S06]  /*4d20*/  UMOV UR49, URZ ;  /* 0x000000ff00317c82 */ /* 0x000fcc0008000000 */
[----:B------:R-:W1:Y:S08]  /*4d30*/  LDC.64 R40, c[0x0][0xb18] ;  /* 0x0002c600ff287b82 */ /* 0x000e700000000a00 */
[----:B------:R-:W1:Y:S08]  /*4d40*/  LDC.64 R38, c[0x0][0xb28] ;  /* 0x0002ca00ff267b82 */ /* 0x000e700000000a00 */
[----:B------:R-:W1:Y:S01]  /*4d50*/  LDC.64 R82, c[0x0][0x8b0] ;  /* 0x00022c00ff527b82 */ /* 0x000e620000000a00 */
[----:B---3--:R-:W-:-:S07]  /*4d60*/  IMAD.IADD R36, R0, 0x1, R36 ;  /* 0x0000000100247824 */ /* 0x008fce00078e0224 */
[----:B------:R-:W3:Y:S08]  /*4d70*/  LDC.64 R80, c[0x0][0x8a8] ;  /* 0x00022a00ff507b82 */ /* 0x000ef00000000a00 */
[----:B--2-4-:R-:W1:Y:S02]  /*4d80*/  LDC R90, c[0x0][0x374] ;  /* 0x0000dd00ff5a7b82 */ /* 0x014e640000000800 */
.L_x_116:
[----:B------:R-:W-:Y:S02]  /*4d90*/  LEA R0, R104, UR48, 0x3 ;  /* 0x0000003068007c11 */ /* 0x000fe4000f8e18ff */
[----:B------:R-:W-:Y:S02]  /*4da0*/  SHF.L.U32 R2, R96, 0x1f, RZ ;  /* 0x0000001f60027819 */ /* 0x000fe400000006ff */
[----:B-1----:R-:W-:Y:S02]  /*4db0*/  LEA R16, R104, UR48, 0x4 ;  /* 0x0000003068107c11 */ /* 0x002fe4000f8e20ff */
[----:B------:R-:W2:Y:S02]  /*4dc0*/  SYNCS.PHASECHK.TRANS64.TRYWAIT P0, [R0+URZ+0x70], R2 ;  /* 0x00007002000075a7 */ /* 0x000ea400080011ff */
[----:B--2---:R-:W-:Y:S05]  /*4dd0*/  @!P0 BRA `(.L_x_80) ;  /* 0x0000003c00688947 */ /* 0x004fea0003800000 */
.L_x_158:
[----:B------:R-:W4:Y:S01]  /*4de0*/  LDC.64 R10, c[0x0][0xb10] ;  /* 0x0002c400ff0a7b82 */ /* 0x000f220000000a00 */
[----:B------:R-:W3:Y:S01]  /*4df0*/  LDS.128 R16, [R16+0x100] ;  /* 0x0001000010107984 */ /* 0x000ee20000000c00 */
[----:B-1----:R-:W-:Y:S01]  /*4e00*/  ISETP.NE.AND P1, PT, R42, 0x1, PT ;  /* 0x000000012a00780c */ /* 0x002fe20003f25270 */
[----:B--2---:R-:W-:Y:S01]  /*4e10*/  VIADD R0, R0, 0x80 ;  /* 0x0000008000007836 */ /* 0x004fe20000000000 */
[----:B------:R-:W-:Y:S04]  /*4e20*/  ISETP.GE.AND P0, PT, R37, 0x1, PT ;  /* 0x000000012500780c */ /* 0x000fe80003f06270 */
[----:B------:R-:W1:Y:S01]  /*4e30*/  LDC.64 R8, c[0x0][0xb18] ;  /* 0x0002c600ff087b82 */ /* 0x000e620000000a00 */
[----:B------:R-:W-:Y:S01]  /*4e40*/  PRMT R0, RZ, 0x654, R0 ;  /* 0x00000654ff007816 */ /* 0x000fe20000000000 */
[----:B------:R-:W-:Y:S01]  /*4e50*/  @!PT LDS RZ, [RZ] ;  /* 0x00000000fffff984 */ /* 0x000fe20000000800 */
[----:B------:R-:W-:Y:S01]  /*4e60*/  @!PT LDS RZ, [RZ] ;  /* 0x00000000fffff984 */ /* 0x000fe20000000800 */
[----:B------:R-:W-:Y:S01]  /*4e70*/  @!PT LDS RZ, [RZ] ;  /* 0x00000000fffff984 */ /* 0x000fe20000000800 */
[----:B------:R-:W-:Y:S01]  /*4e80*/  @!PT LDS RZ, [RZ] ;  /* 0x00000000fffff984 */ /* 0x000fe20000000800 */
[----:B------:R2:W-:Y:S06]  /*4e90*/  MEMBAR.ALL.CTA ;  /* 0x0000000000007992 */ /* 0x0005ec0000008000 */
[----:B--2---:R-:W2:Y:S01]  /*4ea0*/  FENCE.VIEW.ASYNC.S ;  /* 0x00000000000073c6 */ /* 0x004ea20000000000 */
[----:B------:R-:W1:Y:S08]  /*4eb0*/  @!P1 LDC R12, c[0x0][0xb20] ;  /* 0x0002c800ff0c9b82 */ /* 0x000e700000000800 */
[----:B------:R-:W1:Y:S01]  /*4ec0*/  @!P1 LDC R7, c[0x0][0xb0c] ;  /* 0x0002c300ff079b82 */ /* 0x000e620000000800 */
[----:B--2---:R2:W-:Y:S01]  /*4ed0*/  SYNCS.ARRIVE.TRANS64.RED.A1T0 RZ, [R0+URZ], RZ ;  /* 0x000000ff00ff79a7 */ /* 0x0045e200081004ff */
[----:B---3--:R-:W-:Y:S04]  /*4ee0*/  LOP3.LUT P4, RZ, R18, 0x1, RZ, 0xc0, !PT ;  /* 0x0000000112ff7812 */ /* 0x008fe8000788c0ff */
[----:B------:R-:W-:Y:S09]  /*4ef0*/  P2R R102, PR, RZ, 0x10 ;  /* 0x00000010ff667803 */ /* 0x000ff20000000000 */
[----:B------:R-:W-:Y:S02]  /*4f00*/  @P4 MOV R45, R16 ;  /* 0x00000010002d4202 */ /* 0x000fe40000000f00 */
[----:B------:R-:W-:Y:S01]  /*4f10*/  @P4 LOP3.LUT R44, R17, 0xffff, RZ, 0xc0, !PT ;  /* 0x0000ffff112c4812 */ /* 0x000fe200078ec0ff */
[----:B--2-4-:R-:W-:Y:S06]  /*4f20*/  @!P0 BRA `(.L_x_81) ;  /* 0x0000000000a48947 */ /* 0x014fec0003800000 */
[----:B------:R-:W-:Y:S01]  /*4f30*/  IMAD.HI.U32 R0, R90, R41, RZ ;  /* 0x000000295a007227 */ /* 0x000fe200078e00ff */
[----:B------:R-:W-:Y:S02]  /*4f40*/  ISETP.NE.AND P0, PT, R40, 0x1, PT ;  /* 0x000000012800780c */ /* 0x000fe40003f05270 */
[----:B------:R-:W-:Y:S01]  /*4f50*/  ISETP.NE.AND P2, PT, R37, 0x1, PT ;  /* 0x000000012500780c */ /* 0x000fe20003f45270 */
[----:B------:R-:W-:Y:S01]  /*4f60*/  IMAD.HI.U32 R4, R91, R84, RZ ;  /* 0x000000545b047227 */ /* 0x000fe200078e00ff */
[----:B------:R-:W-:Y:S02]  /*4f70*/  SHF.R.U32.HI R0, RZ, R89, R0 ;  /* 0x00000059ff007219 */ /* 0x000fe40000011600 */
[----:B------:R-:W-:Y:S01]  /*4f80*/  ISETP.NE.AND P3, PT, R43, 0x1, PT ;  /* 0x000000012b00780c */ /* 0x000fe20003f65270 */
[----:B------:R-:W-:Y:S01]  /*4f90*/  IMAD.HI.U32 R6, R44, R41, RZ ;  /* 0x000000292c067227 */ /* 0x000fe200078e00ff */
[-C--:B------:R-:W-:Y:S02]  /*4fa0*/  SHF.R.U32.HI R4, RZ, R85.reuse, R4 ;  /* 0x00000055ff047219 */ /* 0x080fe40000011604 */
[----:B------:R-:W-:Y:S01]  /*4fb0*/  SEL R0, R90, R0, !P0 ;  /* 0x000000005a007207 */ /* 0x000fe20004000000 */
[----:B------:R-:W-:Y:S01]  /*4fc0*/  IMAD.HI.U32 R5, R45, R84, RZ ;  /* 0x000000542d057227 */ /* 0x000fe200078e00ff */
[----:B------:R-:W-:Y:S03]  /*4fd0*/  SEL R4, R91, R4, !P3 ;  /* 0x000000045b047207 */ /* 0x000fe60005800000 */
[-C--:B------:R-:W-:Y:S01]  /*4fe0*/  IMAD.HI.U32 R3, R0, R38.reuse, RZ ;  /* 0x0000002600037227 */ /* 0x080fe200078e00ff */
[----:B------:R-:W-:Y:S03]  /*4ff0*/  SHF.R.U32.HI R5, RZ, R85, R5 ;  /* 0x00000055ff057219 */ /* 0x000fe60000011605 */
[----:B------:R-:W-:Y:S01]  /*5000*/  IMAD.HI.U32 R2, R4, R38, RZ ;  /* 0x0000002604027227 */ /* 0x000fe200078e00ff */
[----:B------:R-:W-:Y:S02]  /*5010*/  @P2 SHF.R.U32.HI R0, RZ, R39, R3 ;  /* 0x00000027ff002219 */ /* 0x000fe40000011603 */
[----:B------:R-:W-:Y:S02]  /*5020*/  SHF.R.U32.HI R3, RZ, R89, R6 ;  /* 0x00000059ff037219 */ /* 0x000fe40000011606 */
[----:B------:R-:W-:Y:S01]  /*5030*/  @P2 SHF.R.U32.HI R4, RZ, R39, R2 ;  /* 0x00000027ff042219 */ /* 0x000fe20000011602 */
[----:B------:R-:W-:Y:S01]  /*5040*/  IMAD R0, R37, R0, RZ ;  /* 0x0000000025007224 */ /* 0x000fe200078e02ff */
[----:B------:R-:W-:Y:S02]  /*5050*/  SEL R3, R44, R3, !P0 ;  /* 0x000000032c037207 */ /* 0x000fe40004000000 */
[----:B------:R-:W-:Y:S01]  /*5060*/  SEL R2, R45, R5, !P3 ;  /* 0x000000052d027207 */ /* 0x000fe20005800000 */
[----:B------:R-:W-:Y:S01]  /*5070*/  IMAD R5, R37, R4, RZ ;  /* 0x0000000425057224 */ /* 0x000fe200078e02ff */
[C---:B------:R-:W-:Y:S01]  /*5080*/  ISETP.GE.AND P0, PT, R3.reuse, R0, PT ;  /* 0x000000000300720c */ /* 0x040fe20003f06270 */
[C---:B------:R-:W-:Y:S03]  /*5090*/  IMAD.HI.U32 R0, R3.reuse, R38, RZ ;  /* 0x0000002603007227 */ /* 0x040fe600078e00ff */
[C---:B------:R-:W-:Y:S02]  /*50a0*/  ISETP.GE.OR P0, PT, R2.reuse, R5, P0 ;  /* 0x000000050200720c */ /* 0x040fe40000706670 */
[----:B------:R-:W-:Y:S04]  /*50b0*/  SHF.R.U32.HI R0, RZ, R39, R0 ;  /* 0x00000027ff007219 */ /* 0x000fe80000011600 */
        /* <DEDUP_REMOVED lines=15> */
[----:B------:R-:W-:Y:S07]  /*51b0*/  IMAD R44, R3, R40, R44 ;  /* 0x00000028032c7224 */ /* 0x000fee00078e022c */
.L_x_81:
[----:B-1----:R-:W-:Y:S01]  /*51c0*/  @!P1 ISETP.NE.AND P0, PT, R8, 0x1, PT ;  /* 0x000000010800980c */ /* 0x002fe20003f05270 */
[----:B------:R-:W-:Y:S01]  /*51d0*/  @!P1 IMAD.HI.U32 R2, R44, R9, RZ ;  /* 0x000000092c029227 */ /* 0x000fe200078e00ff */
[----:B------:R-:W-:Y:S01]  /*51e0*/  R2UR UR42, R15 ;  /* 0x000000000f2a72ca */ /* 0x000fe200000e0000 */
[----:B------:R-:W-:Y:S01]  /*51f0*/  BSSY.RECONVERGENT B6, `(.L_x_82) ;  /* 0x0000031000067945 */ /* 0x000fe20003800200 */
[----:B------:R-:W-:Y:S01]  /*5200*/  R2UR UR41, R14 ;  /* 0x000000000e2972ca */ /* 0x000fe200000e0000 */
[----:B------:R-:W-:Y:S01]  /*5210*/  @!P1 IMAD.HI.U32 R0, R45, R10, RZ ;  /* 0x0000000a2d009227 */ /* 0x000fe200078e00ff */
[----:B------:R-:W-:Y:S02]  /*5220*/  @!P1 SHF.R.U32.HI R2, RZ, R12, R2 ;  /* 0x0000000cff029219 */ /* 0x000fe40000011602 */
[----:B------:R-:W-:Y:S01]  /*5230*/  @!P1 ISETP.NE.AND P2, PT, R7, 0x1, PT ;  /* 0x000000010700980c */ /* 0x000fe20003f45270 */
[----:B------:R-:W-:Y:S01]  /*5240*/  VIADD R104, R104, 0x1 ;  /* 0x0000000168687836 */ /* 0x000fe20000000000 */
[----:B------:R-:W-:Y:S02]  /*5250*/  @!P1 SEL R2, R44, R2, !P0 ;  /* 0x000000022c029207 */ /* 0x000fe40004000000 */
[----:B------:R-:W-:Y:S02]  /*5260*/  @!P1 SHF.R.U32.HI R0, RZ, R11, R0 ;  /* 0x0000000bff009219 */ /* 0x000fe40000011600 */
[----:B------:R-:W-:Y:S01]  /*5270*/  LOP3.LUT P0, RZ, R94, 0x3f0, RZ, 0xc0, !PT ;  /* 0x000003f05eff7812 */ /* 0x000fe2000780c0ff */
[----:B------:R-:W-:Y:S01]  /*5280*/  USHF.L.U32 UR42, UR42, 0x6, URZ ;  /* 0x000000062a2a7899 */ /* 0x000fe200080006ff */
[----:B------:R-:W-:Y:S01]  /*5290*/  @!P1 SEL R3, R45, R0, !P2 ;  /* 0x000000002d039207 */ /* 0x000fe20005000000 */
[----:B------:R-:W-:Y:S01]  /*52a0*/  UIMAD UR41, UR41, 0xc0, URZ ;  /* 0x000000c0292978a4 */ /* 0x000fe2000f8e02ff */
[----:B------:R-:W-:Y:S03]  /*52b0*/  @P4 SHF.R.U32.HI R95, RZ, 0x10, R17 ;  /* 0x00000010ff5f4819 */ /* 0x000fe60000011611 */
[----:B------:R-:W-:Y:S02]  /*52c0*/  @!P1 IMAD.IADD R0, R2, 0x1, -R3 ;  /* 0x0000000102009824 */ /* 0x000fe400078e0a03 */
[----:B------:R-:W-:Y:S02]  /*52d0*/  @!P1 IMAD.IADD R2, R3, 0x1, -R2 ;  /* 0x0000000103029824 */ /* 0x000fe400078e0a02 */
[----:B------:R-:W-:Y:S02]  /*52e0*/  @!P1 IMAD R45, R0, R7, R45 ;  /* 0x00000007002d9224 */ /* 0x000fe400078e022d */
[----:B------:R-:W-:Y:S01]  /*52f0*/  @!P1 IMAD R44, R2, R8, R44 ;  /* 0x00000008022c9224 */ /* 0x000fe200078e022c */
[----:B------:R-:W-:Y:S06]  /*5300*/  @!P0 BRA `(.L_x_83) ;  /* 0x00000000007c8947 */ /* 0x000fec0003800000 */
[----:B------:R-:W1:Y:S01]  /*5310*/  LDCU.64 UR8, c[0x4][0x80] ;  /* 0x01001000ff0877ac */ /* 0x000e620008000a00 */
[----:B------:R-:W-:Y:S01]  /*5320*/  MOV R2, 0x0 ;  /* 0x0000000000027802 */ /* 0x000fe20000000f00 */
[----:B------:R-:W-:Y:S02]  /*5330*/  HFMA2 R12, -RZ, RZ, 0, 5.9604644775390625e-08 ;  /* 0x00000001ff0c7431 */ /* 0x000fe400000001ff */
[----:B------:R-:W-:Y:S01]  /*5340*/  IMAD.MOV.U32 R8, RZ, RZ, 0x70 ;  /* 0x00000070ff087424 */ /* 0x000fe200078e00ff */
[----:B------:R2:W3:Y:S01]  /*5350*/  LDC.64 R14, c[0x4][R2] ;  /* 0x01000000020e7b82 */ /* 0x0004e20000000a00 */
[----:B------:R-:W4:Y:S01]  /*5360*/  LDCU.64 UR6, c[0x4][0x88] ;  /* 0x01001100ff0677ac */ /* 0x000f220008000a00 */
[----:B------:R-:W-:Y:S01]  /*5370*/  IMAD.MOV.U32 R13, RZ, RZ, RZ ;  /* 0x000000ffff0d7224 */ /* 0x000fe200078e00ff */
[----:B------:R-:W2:Y:S01]  /*5380*/  LDCU.64 UR4, c[0x4][0x8] ;  /* 0x01000100ff0477ac */ /* 0x000ea20008000a00 */
[----:B-1----:R-:W-:Y:S01]  /*5390*/  MOV R5, UR9 ;  /* 0x0000000900057c02 */ /* 0x002fe20008000f00 */
[----:B------:R-:W-:Y:S01]  /*53a0*/  IMAD.U32 R4, RZ, RZ, UR8 ;  /* 0x00000008ff047e24 */ /* 0x000fe2000f8e00ff */
[----:B----4-:R-:W-:Y:S01]  /*53b0*/  MOV R7, UR7 ;  /* 0x0000000700077c02 */ /* 0x010fe20008000f00 */
[----:B------:R-:W-:Y:S01]  /*53c0*/  IMAD.U32 R6, RZ, RZ, UR6 ;  /* 0x00000006ff067e24 */ /* 0x000fe2000f8e00ff */
[----:B--2---:R-:W-:Y:S01]  /*53d0*/  MOV R11, UR5 ;  /* 0x00000005000b7c02 */ /* 0x004fe20008000f00 */
[----:B------:R-:W-:Y:S02]  /*53e0*/  IMAD.U32 R10, RZ, RZ, UR4 ;  /* 0x00000004ff0a7e24 */ /* 0x000fe4000f8e00ff */
[----:B------:R-:W-:Y:S07]  /*53f0*/  LEPC R20, `(.L_x_84) ;  /* 0x000000001014794e */ /* 0x000fee0000000000 */
[----:B---3-5:R-:W-:Y:S05]  /*5400*/  CALL.ABS.NOINC R14 ;  /* 0x000000000e007343 */ /* 0x028fea0003c00000 */
.L_x_84:
[----:B------:R-:W1:Y:S01]  /*5410*/  LDCU.64 UR8, c[0x4][0x80] ;  /* 0x01001000ff0877ac */ /* 0x000e620008000a00 */
[----:B------:R-:W2:Y:S01]  /*5420*/  LDC.64 R2, c[0x4][R2] ;  /* 0x0100000002027b82 */ /* 0x000ea20000000a00 */
[----:B------:R-:W-:Y:S02]  /*5430*/  HFMA2 R12, -RZ, RZ, 0, 5.9604644775390625e-08 ;  /* 0x00000001ff0c7431 */ /* 0x000fe400000001ff */
[----:B------:R-:W-:Y:S02]  /*5440*/  IMAD.MOV.U32 R8, RZ, RZ, 0x70 ;  /* 0x00000070ff087424 */ /* 0x000fe400078e00ff */
[----:B------:R-:W-:Y:S01]  /*5450*/  IMAD.MOV.U32 R13, RZ, RZ, RZ ;  /* 0x000000ffff0d7224 */ /* 0x000fe200078e00ff */
[----:B------:R-:W3:Y:S01]  /*5460*/  LDCU.64 UR6, c[0x4][0x88] ;  /* 0x01001100ff0677ac */ /* 0x000ee20008000a00 */
[----:B------:R-:W4:Y:S01]  /*5470*/  LDCU.64 UR4, c[0x4][0x8] ;  /* 0x01000100ff0477ac */ /* 0x000f220008000a00 */
[----:B-1----:R-:W-:Y:S02]  /*5480*/  MOV R4, UR8 ;  /* 0x0000000800047c02 */ /* 0x002fe40008000f00 */
[----:B------:R-:W-:Y:S02]  /*5490*/  MOV R5, UR9 ;  /* 0x0000000900057c02 */ /* 0x000fe40008000f00 */
[----:B---3--:R-:W-:Y:S01]  /*54a0*/  MOV R7, UR7 ;  /* 0x0000000700077c02 */ /* 0x008fe20008000f00 */
[----:B------:R-:W-:Y:S01]  /*54b0*/  IMAD.U32 R6, RZ, RZ, UR6 ;  /* 0x00000006ff067e24 */ /* 0x000fe2000f8e00ff */
[----:B----4-:R-:W-:Y:S01]  /*54c0*/  MOV R11, UR5 ;  /* 0x00000005000b7c02 */ /* 0x010fe20008000f00 */
[----:B------:R-:W-:Y:S02]  /*54d0*/  IMAD.U32 R10, RZ, RZ, UR4 ;  /* 0x00000004ff0a7e24 */ /* 0x000fe4000f8e00ff */
[----:B------:R-:W-:Y:S07]  /*54e0*/  LEPC R20, `(.L_x_83) ;  /* 0x000000001014794e */ /* 0x000fee0000000000 */
[----:B--2---:R-:W-:Y:S05]  /*54f0*/  CALL.ABS.NOINC R2 ;  /* 0x0000000002007343 */ /* 0x004fea0003c00000 */
.L_x_83:
[----:B------:R-:W-:Y:S05]  /*5500*/  BSYNC.RECONVERGENT B6 ;  /* 0x0000000000067941 */ /* 0x000fea0003800200 */
.L_x_82:
[----:B------:R-:W-:Y:S01]  /*5510*/  ISETP.NE.U32.AND P4, PT, R82, RZ, PT ;  /* 0x000000ff5200720c */ /* 0x000fe20003f85070 */
[----:B------:R-:W-:Y:S01]  /*5520*/  UISETP.NE.AND UP2, UPT, UR51, URZ, UPT ;  /* 0x000000ff3300728c */ /* 0x000fe2000bf45270 */
[----:B------:R-:W-:Y:S01]  /*5530*/  ISETP.NE.U32.AND P2, PT, RZ, UR38, PT ;  /* 0x00000026ff007c0c */ /* 0x000fe2000bf45070 */
[----:B------:R-:W-:Y:S01]  /*5540*/  UISETP.NE.U32.AND UP1, UPT, UR44, URZ, UPT ;  /* 0x000000ff2c00728c */ /* 0x000fe2000bf25070 */
[----:B------:R-:W-:Y:S01]  /*5550*/  ISETP.NE.AND.EX P4, PT, R83, RZ, PT, P4 ;  /* 0x000000ff5300720c */ /* 0x000fe20003f85340 */
[----:B------:R-:W-:Y:S01]  /*5560*/  UPLOP3.LUT UP0, UPT, UPT, UPT, UPT, 0x40, 0x4 ;  /* 0x000000000004789c */ /* 0x000fe20003f0e870 */
[----:B------:R-:W-:Y:S01]  /*5570*/  ISETP.NE.AND.EX P2, PT, RZ, UR39, PT, P2 ;  /* 0x00000027ff007c0c */ /* 0x000fe2000bf45320 */
[----:B------:R-:W-:Y:S01]  /*5580*/  UISETP.NE.AND.EX UP1, UPT, UR45, URZ, UPT, UP1 ;  /* 0x000000ff2d00728c */ /* 0x000fe2000bf25310 */
[----:B------:R-:W-:Y:S04]  /*5590*/  PLOP3.LUT P1, PT, PT, PT, UP2, 0x80, 0x8 ;  /* 0x000000000008781c */ /* 0x000fe80003f2f028 */
[----:B------:R-:W-:Y:S06]  /*55a0*/  @UP2 UPLOP3.LUT UP0, UPT, UPT, UPT, UP1, 0x80, 0x8 ;  /* 0x000000000008289c */ /* 0x000fec0003f0f010 */
[----:B------:R-:W-:Y:S01]  /*55b0*/  PLOP3.LUT P0, PT, PT, PT, UP0, 0x80, 0x8 ;  /* 0x000000000008781c */ /* 0x000fe20003f0f008 */
[----:B------:R-:W-:Y:S01]  /*55c0*/  @!UPT UIADD3 URZ, UPT, UPT, URZ, URZ, URZ ;  /* 0x000000fffffff290 */ /* 0x000fe2000fffe0ff */
[----:B------:R-:W-:Y:S11]  /*55d0*/  BRA.U !UP1, `(.L_x_85) ;  /* 0x0000000109387547 */ /* 0x000ff6000b800000 */
[----:B------:R-:W-:Y:S01]  /*55e0*/  UISETP.NE.U32.AND UP0, UPT, UR38, URZ, UPT ;  /* 0x000000ff2600728c */ /* 0x000fe2000bf05070 */
[----:B------:R-:W-:Y:S02]  /*55f0*/  HFMA2 R0, -RZ, RZ, 0, 5.9604644775390625e-08 ;  /* 0x00000001ff007431 */ /* 0x000fe400000001ff */
[----:B------:R-:W-:Y:S01]  /*5600*/  IMAD.MOV.U32 R88, RZ, RZ, 0x1 ;  /* 0x00000001ff587424 */ /* 0x000fe200078e00ff */
[----:B------:R-:W-:Y:S06]  /*5610*/  UISETP.NE.AND.EX UP0, UPT, UR39, URZ, UPT, UP0 ;  /* 0x000000ff2700728c */ /* 0x000fec000bf05300 */
[----:B------:R-:W-:Y:S05]  /*5620*/  PLOP3.LUT P3, PT, PT, PT, UP0, 0x80, 0x8 ;  /* 0x000000000008781c */ /* 0x000fea0003f6f008 */
[----:B------:R-:W1:Y:S01]  /*5630*/  @UP0 LDCU.64 UR6, c[0x0][0x888] ;  /* 0x00011100ff0607ac */ /* 0x000e620008000a00 */
[----:B------:R-:W-:Y:S07]  /*5640*/  @UP0 UIMAD UR4, UR36, UR44, URZ ;  /* 0x0000002c240402a4 */ /* 0x000fee000f8e02ff */
[----:B------:R-:W-:Y:S01]  /*5650*/  @!P3 PRMT R88, R0, 0x7610, R88 ;  /* 0x000076100058b816 */ /* 0x000fe20000000058 */
[----:B-1----:R-:W-:Y:S03]  /*5660*/  @UP0 UIMAD.WIDE UR6, UR4, 0x4, UR6 ;  /* 0x00000004040608a5 */ /* 0x002fe6000f8e0206 */
[----:B------:R-:W1:Y:S03]  /*5670*/  @!UP0 LDCU UR4, c[0x0][0x880] ;  /* 0x00011000ff0487ac */ /* 0x000e660008000800 */
[----:B------:R-:W-:Y:S01]  /*5680*/  IMAD.U32 R2, RZ, RZ, UR6 ;  /* 0x00000006ff027e24 */ /* 0x000fe2000f8e00ff */
[----:B------:R-:W-:Y:S05]  /*5690*/  MOV R3, UR7 ;  /* 0x0000000700037c02 */ /* 0x000fea0008000f00 */
[----:B-----5:R2:W5:Y:S02]  /*56a0*/  @P3 LDG.E R49, desc[UR46][R2.64] ;  /* 0x0000002e02313981 */ /* 0x020564000c1e1900 */
[----:B-12---:R-:W-:Y:S02]  /*56b0*/  @!P3 IMAD.U32 R49, RZ, RZ, UR4 ;  /* 0x00000004ff31be24 */ /* 0x006fe4000f8e00ff */
.L_x_85:
[----:B------:R-:W-:Y:S05]  /*56c0*/  @!P4 BRA `(.L_x_86) ;  /* 0x000000000020c947 */ /* 0x000fea0003800000 */
[----:B------:R-:W-:Y:S04]  /*56d0*/  ISETP.NE.U32.AND P3, PT, R80, RZ, PT ;  /* 0x000000ff5000720c */ /* 0x000fe80003f65070 */
[----:B------:R-:W-:Y:S11]  /*56e0*/  ISETP.NE.AND.EX P3, PT, R81, RZ, PT, P3 ;  /* 0x000000ff5100720c */ /* 0x000ff60003f65330 */
[----:B------:R-:W-:Y:S02]  /*56f0*/  @!UPT UIADD3 URZ, UPT, UPT, URZ, URZ, URZ ;  /* 0x000000fffffff290 */ /* 0x000fe4000fffe0ff */
[----:B------:R-:W1:Y:S01]  /*5700*/  @P3 LDC.64 R2, c[0x0][0x8a8] ;  /* 0x00022a00ff023b82 */ /* 0x000e620000000a00 */
[----:B------:R-:W-:Y:S04]  /*5710*/  @P3 IMAD R0, R82, UR36, RZ ;  /* 0x0000002452003c24 */ /* 0x000fe8000f8e02ff */
[----:B-1----:R-:W-:Y:S05]  /*5720*/  @P3 IMAD.WIDE R2, R0, 0x4, R2 ;  /* 0x0000000400023825 */ /* 0x002fea00078e0202 */
[----:B-----5:R1:W5:Y:S02]  /*5730*/  @P3 LDG.E R47, desc[UR46][R2.64] ;  /* 0x0000002e022f3981 */ /* 0x020364000c1e1900 */
[----:B-1----:R-:W2:Y:S02]  /*5740*/  @!P3 LDC R47, c[0x0][0x8a0] ;  /* 0x00022800ff2fbb82 */ /* 0x002ea40000000800 */
.L_x_86:
[----:B-----5:R-:W-:Y:S01]  /*5750*/  FSETP.NEU.AND P3, PT, R49, RZ, PT ;  /* 0x000000ff3100720b */ /* 0x020fe20003f6d000 */
[----:B------:R-:W-:Y:S01]  /*5760*/  IMAD.SHL.U32 R66, R92, 0x2, RZ ;  /* 0x000000025c427824 */ /* 0x000fe200078e00ff */
[----:B------:R-:W-:Y:S01]  /*5770*/  SEL R4, RZ, 0xffffffff, P2 ;  /* 0xffffffffff047807 */ /* 0x000fe20001000000 */
[----:B------:R-:W-:Y:S01]  /*5780*/  BSSY B1, `(.L_x_87) ;  /* 0x0000042000017945 */ /* 0x000fe20003800000 */
[----:B------:R-:W-:Y:S01]  /*5790*/  @P1 LOP3.LUT P2, RZ, R88, 0xff, RZ, 0xc0, !PT ;  /* 0x000000ff58ff1812 */ /* 0x000fe2000784c0ff */
[----:B------:R-:W-:Y:S01]  /*57a0*/  VIADD R107, R66, UR48 ;  /* 0x00000030426b7c36 */ /* 0x000fe20008000000 */
[----:B------:R-:W-:Y:S01]  /*57b0*/  @P1 SEL R0, RZ, 0xffffffff, P3 ;  /* 0xffffffffff001807 */ /* 0x000fe20001800000 */
[----:B------:R-:W-:Y:S01]  /*57c0*/  IMAD.MOV.U32 R67, RZ, RZ, 0x1 ;  /* 0x00000001ff437424 */ /* 0x000fe200078e00ff */
[----:B------:R-:W-:Y:S01]  /*57d0*/  LOP3.LUT R98, R98, 0x1, RZ, 0x3c, !PT ;  /* 0x0000000162627812 */ /* 0x000fe200078e3cff */
[----:B------:R-:W-:Y:S01]  /*57e0*/  IMAD.MOV.U32 R65, RZ, RZ, RZ ;  /* 0x000000ffff417224 */ /* 0x000fe200078e00ff */
[----:B------:R-:W-:Y:S02]  /*57f0*/  @P0 SEL R0, R4, R0, !P2 ;  /* 0x0000000004000207 */ /* 0x000fe40005000000 */
[----:B------:R-:W-:Y:S02]  /*5800*/  CS2R R78, SRZ ;  /* 0x00000000004e7805 */ /* 0x000fe4000001ff00 */
[----:B------:R-:W-:Y:S02]  /*5810*/  LEA R64, R46, UR48, 0x3 ;  /* 0x000000302e407c11 */ /* 0x000fe4000f8e18ff */
[----:B------:R-:W-:Y:S02]  /*5820*/  CS2R R76, SRZ ;  /* 0x00000000004c7805 */ /* 0x000fe4000001ff00 */
[----:B------:R-:W-:Y:S02]  /*5830*/  @P1 LOP3.LUT R0, R0, 0x1, RZ, 0xc0, !PT ;  /* 0x0000000100001812 */ /* 0x000fe400078ec0ff */
[----:B------:R-:W-:Y:S02]  /*5840*/  CS2R R70, SRZ ;  /* 0x0000000000467805 */ /* 0x000fe4000001ff00 */
[----:B------:R-:W-:Y:S02]  /*5850*/  SHF.L.U32 R2, R97, 0x1f, RZ ;  /* 0x0000001f61027819 */ /* 0x000fe400000006ff */
[----:B------:R-:W-:Y:S02]  /*5860*/  CS2R R68, SRZ ;  /* 0x0000000000447805 */ /* 0x000fe4000001ff00 */
[----:B------:R-:W-:Y:S02]  /*5870*/  ISETP.NE.U32.OR P6, PT, R0, 0x1, !P1 ;  /* 0x000000010000780c */ /* 0x000fe40004fc5470 */
[----:B------:R-:W-:Y:S02]  /*5880*/  CS2R R62, SRZ ;  /* 0x00000000003e7805 */ /* 0x000fe4000001ff00 */
[----:B------:R-:W-:Y:S02]  /*5890*/  PLOP3.LUT P2, PT, PT, PT, UP1, 0x80, 0x8 ;  /* 0x000000000008781c */ /* 0x000fe40003f4f018 */
[----:B------:R-:W-:Y:S02]  /*58a0*/  CS2R R60, SRZ ;  /* 0x00000000003c7805 */ /* 0x000fe4000001ff00 */
[----:B------:R-:W-:Y:S02]  /*58b0*/  LOP3.LUT P4, R103, R88, 0xff, RZ, 0xc0, !PT ;  /* 0x000000ff58677812 */ /* 0x000fe4000788c0ff */
[----:B------:R-:W-:Y:S02]  /*58c0*/  CS2R R58, SRZ ;  /* 0x00000000003a7805 */ /* 0x000fe4000001ff00 */
[----:B------:R-:W-:Y:S02]  /*58d0*/  SEL R3, RZ, 0xffffffff, P3 ;  /* 0xffffffffff037807 */ /* 0x000fe40001800000 */
[----:B------:R-:W-:Y:S02]  /*58e0*/  CS2R R56, SRZ ;  /* 0x0000000000387805 */ /* 0x000fe4000001ff00 */
[----:B------:R-:W-:Y:S01]  /*58f0*/  LEA.HI R48, R46, R46, RZ, 0x1 ;  /* 0x0000002e2e307211 */ /* 0x000fe200078f08ff */
[----:B------:R-:W-:Y:S01]  /*5900*/  VIADD R108, R107, 0x400 ;  /* 0x000004006b6c7836 */ /* 0x000fe20000000000 */
[----:B------:R-:W-:Y:S01]  /*5910*/  P2R R105, PR, RZ, 0x40 ;  /* 0x00000040ff697803 */ /* 0x000fe20000000000 */
[----:B------:R-:W-:Y:S01]  /*5920*/  IMAD.IADD R106, R99, 0x1, R107 ;  /* 0x00000001636a7824 */ /* 0x000fe200078e026b */
[----:B------:R-:W-:Y:S02]  /*5930*/  @P6 SHF.L.U32 R0, R98, 0x1f, RZ ;  /* 0x0000001f62006819 */ /* 0x000fe400000006ff */
[----:B------:R-:W-:Y:S02]  /*5940*/  @P2 SEL R3, R4, R3, !P4 ;  /* 0x0000000304032207 */ /* 0x000fe40006000000 */
[----:B------:R1:W3:Y:S02]  /*5950*/  @P6 SYNCS.PHASECHK.TRANS64.TRYWAIT P1, [UR48+0x30], R0 ;  /* 0x00003000ff0065a7 */ /* 0x0002e40008021130 */
[----:B------:R-:W-:Y:S04]  /*5960*/  LOP3.LUT R3, R3, 0x1, RZ, 0xc0, !PT ;  /* 0x0000000103037812 */ /* 0x000fe800078ec0ff */
[----:B------:R-:W-:Y:S04]  /*5970*/  ISETP.NE.U32.AND P5, PT, R3, 0x1, PT ;  /* 0x000000010300780c */ /* 0x000fe80003fa5070 */
[----:B------:R-:W-:Y:S01]  /*5980*/  P2R R72, PR, RZ, 0x20 ;  /* 0x00000020ff487803 */ /* 0x000fe20000000000 */
[----:B------:R4:W2:Y:S01]  /*5990*/  SYNCS.PHASECHK.TRANS64.TRYWAIT P0, [R64+URZ+0x90], R2 ;  /* 0x00009002400075a7 */ /* 0x0008a200080011ff */
[----:B-1----:R-:W-:Y:S02]  /*59a0*/  SHF.R.U32.HI R0, RZ, 0x1, R48 ;  /* 0x00000001ff007819 */ /* 0x002fe40000011630 */
[----:B------:R-:W-:Y:S03]  /*59b0*/  LOP3.LUT R48, R48, 0xffe, RZ, 0xc0, !PT ;  /* 0x00000ffe30307812 */ /* 0x000fe600078ec0ff */
[----:B------:R-:W-:Y:S02]  /*59c0*/  IMAD R0, R0, 0xc0, R36 ;  /* 0x000000c000007824 */ /* 0x000fe400078e0224 */
[----:B------:R-:W-:Y:S04]  /*59d0*/  IMAD.IADD R48, R46, 0x1, -R48 ;  /* 0x000000012e307824 */ /* 0x000fe800078e0a30 */
[----:B------:R-:W-:Y:S01]  /*59e0*/  IMAD R48, R48, 0x100000, R0 ;  /* 0x0010000030307824 */ /* 0x000fe200078e0200 */
[----:B---3--:R-:W-:Y:S01]  /*59f0*/  @P6 SEL R67, RZ, 0x1, !P1 ;  /* 0x00000001ff436807 */ /* 0x008fe20004800000 */
[----:B----4-:R-:W-:Y:S06]  /*5a00*/  @!P6 BRA `(.L_x_88) ;  /* 0x000000000064e947 */ /* 0x010fec0003800000 */
[----:B------:R-:W-:Y:S01]  /*5a10*/  @P5 IMAD R5, R100, 0x2, R108 ;  /* 0x0000000264055824 */ /* 0x000fe200078e026c */
[----:B------:R-:W-:Y:S01]  /*5a20*/  ISETP.NE.AND P1, PT, R67, RZ, PT ;  /* 0x000000ff4300720c */ /* 0x000fe20003f25270 */
[----:B------:R-:W-:Y:S01]  /*5a30*/  IMAD.MOV.U32 R78, RZ, RZ, RZ ;  /* 0x000000ffff4e7224 */ /* 0x000fe200078e00ff */
[----:B------:R-:W-:Y:S01]  /*5a40*/  BSSY B0, `(.L_x_89) ;  /* 0x000000d000007945 */ /* 0x000fe20003800000 */
[----:B------:R-:W-:Y:S01]  /*5a50*/  @P5 IMAD.IADD R4, R99, 0x1, R5 ;  /* 0x0000000163045824 */ /* 0x000fe200078e0205 */
[----:B------:R-:W-:Y:S02]  /*5a60*/  CS2R R70, SRZ ;  /* 0x0000000000467805 */ /* 0x000fe4000001ff00 */
[----:B------:R-:W-:Y:S02]  /*5a70*/  CS2R R68, SRZ ;  /* 0x0000000000447805 */ /* 0x000fe4000001ff00 */
[----:B------:R-:W-:Y:S02]  /*5a80*/  CS2R R76, SRZ ;  /* 0x00000000004c7805 */ /* 0x000fe4000001ff00 */
[----:B------:R-:W-:Y:S02]  /*5a90*/  CS2R R58, SRZ ;  /* 0x00000000003a7805 */ /* 0x000fe4000001ff00 */
[----:B------:R-:W-:Y:S02]  /*5aa0*/  CS2R R56, SRZ ;  /* 0x0000000000387805 */ /* 0x000fe4000001ff00 */
[----:B------:R-:W-:Y:S02]  /*5ab0*/  CS2R R62, SRZ ;  /* 0x00000000003e7805 */ /* 0x000fe4000001ff00 */
[----:B------:R-:W-:Y:S01]  /*5ac0*/  CS2R R60, SRZ ;  /* 0x00000000003c7805 */ /* 0x000fe2000001ff00 */
[----:B------:R-:W-:Y:S06]  /*5ad0*/  @P1 BRA `(.L_x_90) ;  /* 0x00000000000c1947 */ /* 0x000fec0003800000 */
[----:B------:R-:W-:Y:S04]  /*5ae0*/  SHF.L.U32 R3, R98, 0x1f, RZ ;  /* 0x0000001f62037819 */ /* 0x000fe800000006ff */
[----:B------:R-:W1:Y:S02]  /*5af0*/  SYNCS.PHASECHK.TRANS64.TRYWAIT P1, [UR48+0x30], R3 ;  /* 0x00003003ff0075a7 */ /* 0x000e640008021130 */
[----:B-1----:R-:W-:Y:S05]  /*5b00*/  @!P1 BRA `(.L_x_91) ;  /* 0x0000003000309947 */ /* 0x002fea0003800000 */
.L_x_90:
[----:B------:R-:W-:Y:S05]  /*5b10*/  BSYNC B0 ;  /* 0x0000000000007941 */ /* 0x000fea0003800000 */
.L_x_89:
[----:B------:R-:W-:Y:S01]  /*5b20*/  ISETP.NE.AND P1, PT, R72, RZ, PT ;  /* 0x000000ff4800720c */ /* 0x000fe20003f25270 */
[----:B------:R-:W-:Y:S11]  /*5b30*/  HFMA2 R65, -RZ, RZ, 0, 5.9604644775390625e-08 ;  /* 0x00000001ff417431 */ /* 0x000ff600000001ff */
[----:B------:R-:W-:Y:S01]  /*5b40*/  @!UPT UIADD3 URZ, UPT, UPT, URZ, URZ, URZ ;  /* 0x000000fffffff290 */ /* 0x000fe2000fffe0ff */
[----:B------:R-:W-:Y:S05]  /*5b50*/  @P1 WARPSYNC.ALL ;  /* 0x0000000000001948 */ /* 0x000fea0003800000 */
[----:B------:R3:W4:Y:S04]  /*5b60*/  @P1 LDSM.16.M88.4 R68, [R5] ;  /* 0x000000000544183b */ /* 0x0007280000000200 */
[----:B------:R3:W1:Y:S04]  /*5b70*/  @P1 LDSM.16.M88.4 R76, [R4] ;  /* 0x00000000044c183b */ /* 0x0006680000000200 */
[----:B------:R3:W1:Y:S04]  /*5b80*/  @P1 LDSM.16.M88.4 R56, [R66+UR48+0x400] ;  /* 0x000400304238183b */ /* 0x0006680008000200 */
[----:B------:R3:W1:Y:S02]  /*5b90*/  @P1 LDSM.16.M88.4 R60, [R106+0x400] ;  /* 0x000400006a3c183b */ /* 0x0006640000000200 */
.L_x_88:
[----:B------:R-:W-:Y:S05]  /*5ba0*/  BSYNC B1 ;  /* 0x0000000000017941 */ /* 0x000fea0003800000 */
.L_x_87:
[----:B-1----:R-:W-:Y:S04]  /*5bb0*/  SHF.R.U32.HI R0, RZ, 0x15, R48 ;  /* 0x00000015ff007819 */ /* 0x002fe80000011630 */
[----:B------:R-:W-:Y:S01]  /*5bc0*/  LOP3.LUT P1, RZ, R0, 0x3, R93, 0x48, !PT ;  /* 0x0000000300ff7812 */ /* 0x000fe2000782485d */
[----:B------:R-:W-:Y:S01]  /*5bd0*/  @!UPT UIADD3 URZ, UPT, UPT, URZ, URZ, URZ ;  /* 0x000000fffffff290 */ /* 0x000fe2000fffe0ff */
[----:B--2---:R-:W-:Y:S11]  /*5be0*/  @P0 BRA `(.L_x_92) ;  /* 0x0000000000080947 */ /* 0x004ff60003800000 */
[----:B------:R-:W1:Y:S02]  /*5bf0*/  SYNCS.PHASECHK.TRANS64.TRYWAIT P0, [R64+URZ+0x90], R2 ;  /* 0x00009002400075a7 */ /* 0x000e6400080011ff */
[----:B-1----:R-:W-:Y:S05]  /*5c00*/  @!P0 BRA `(.L_x_93) ;  /* 0x0000003000088947 */ /* 0x002fea0003800000 */
.L_x_92:
[----:B------:R-:W-:Y:S05]  /*5c10*/  @!P1 BRA `(.L_x_94) ;  /* 0x0000000000409947 */ /* 0x000fea0003800000 */
[----:B------:R-:W3:Y:S01]  /*5c20*/  LDCU.64 UR8, c[0x4][0x70] ;  /* 0x01000e00ff0877ac */ /* 0x000ee20008000a00 */
[----:B------:R-:W-:Y:S01]  /*5c30*/  MOV R3, 0x0 ;  /* 0x0000000000037802 */ /* 0x000fe20000000f00 */
[----:B------:R-:W-:Y:S02]  /*5c40*/  HFMA2 R12, -RZ, RZ, 0, 5.9604644775390625e-08 ;  /* 0x00000001ff0c7431 */ /* 0x000fe400000001ff */
[----:B------:R-:W-:Y:S02]  /*5c50*/  IMAD.MOV.U32 R8, RZ, RZ, 0x192 ;  /* 0x00000192ff087424 */ /* 0x000fe400078e00ff */
[----:B------:R-:W-:Y:S01]  /*5c60*/  IMAD.MOV.U32 R13, RZ, RZ, RZ ;  /* 0x000000ffff0d7224 */ /* 0x000fe200078e00ff */
[----:B------:R-:W2:Y:S01]  /*5c70*/  LDCU.64 UR6, c[0x4][0x78] ;  /* 0x01000f00ff0677ac */ /* 0x000ea20008000a00 */
[----:B-1----:R-:W1:Y:S01]  /*5c80*/  LDC.64 R2, c[0x4][R3] ;  /* 0x0100000003027b82 */ /* 0x002e620000000a00 */
[----:B------:R-:W5:Y:S01]  /*5c90*/  LDCU.64 UR4, c[0x4][0x10] ;  /* 0x01000200ff0477ac */ /* 0x000f620008000a00 */
[----:B---3--:R-:W-:Y:S01]  /*5ca0*/  MOV R5, UR9 ;  /* 0x0000000900057c02 */ /* 0x008fe20008000f00 */
[----:B------:R-:W-:Y:S01]  /*5cb0*/  IMAD.U32 R4, RZ, RZ, UR8 ;  /* 0x00000008ff047e24 */ /* 0x000fe2000f8e00ff */
[----:B--2---:R-:W-:Y:S01]  /*5cc0*/  MOV R7, UR7 ;  /* 0x0000000700077c02 */ /* 0x004fe20008000f00 */
[----:B------:R-:W-:Y:S01]  /*5cd0*/  IMAD.U32 R6, RZ, RZ, UR6 ;  /* 0x00000006ff067e24 */ /* 0x000fe2000f8e00ff */
[----:B-----5:R-:W-:Y:S01]  /*5ce0*/  MOV R11, UR5 ;  /* 0x00000005000b7c02 */ /* 0x020fe20008000f00 */
[----:B------:R-:W-:Y:S02]  /*5cf0*/  IMAD.U32 R10, RZ, RZ, UR4 ;  /* 0x00000004ff0a7e24 */ /* 0x000fe4000f8e00ff */
[----:B------:R-:W-:Y:S07]  /*5d00*/  LEPC R20, `(.L_x_94) ;  /* 0x000000001014794e */ /* 0x000fee0000000000 */
[----:B-1--4-:R-:W-:Y:S05]  /*5d10*/  CALL.ABS.NOINC R2 ;  /* 0x0000000002007343 */ /* 0x012fea0003c00000 */
.L_x_94:
[----:B------:R-:W-:Y:S05]  /*5d20*/  WARPSYNC.ALL ;  /* 0x0000000000007948 */ /* 0x000fea0003800000 */
[----:B------:R-:W-:Y:S01]  /*5d30*/  R2UR UR4, R48 ;  /* 0x00000000300472ca */ /* 0x000fe200000e0000 */
[--C-:B------:R-:W-:Y:S01]  /*5d40*/  HADD2.F32 R50, -RZ, R56.reuse.H0_H0 ;  /* 0x20000038ff327230 */ /* 0x100fe20000004100 */
[----:B------:R-:W-:Y:S01]  /*5d50*/  SHF.L.U32 R73, R100, 0x1, RZ ;  /* 0x0000000164497819 */ /* 0x000fe200000006ff */
[----:B------:R-:W-:Y:S01]  /*5d60*/  HADD2.F32 R51, -RZ, R56.H1_H1 ;  /* 0x30000038ff337230 */ /* 0x000fe20000004100 */
[----:B------:R-:W-:Y:S01]  /*5d70*/  ISETP.NE.AND P0, PT, R101, RZ, PT ;  /* 0x000000ff6500720c */ /* 0x000fe20003f05270 */
[--C-:B------:R-:W-:Y:S01]  /*5d80*/  HADD2.F32 R52, -RZ, R57.reuse.H0_H0 ;  /* 0x20000039ff347230 */ /* 0x100fe20000004100 */
[----:B------:R-:W-:Y:S01]  /*5d90*/  IADD3 R108, PT, PT, R108, R73, RZ ;  /* 0x000000496c6c7210 */ /* 0x000fe20007ffe0ff */
[----:B------:R-:W-:Y:S03]  /*5da0*/  BSSY.RECONVERGENT B0, `(.L_x_95) ;  /* 0x0000086000007945 */ /* 0x000fe60003800200 */
[----:B------:R-:W-:Y:S03]  /*5db0*/  IADD3 R109, PT, PT, R99, R108, RZ ;  /* 0x0000006c636d7210 */ /* 0x000fe60007ffe0ff */
[----:B---3--:R-:W2:Y:S02]  /*5dc0*/  LDTM.16dp256bit.x8 R4, tmem[UR4] ;  /* 0x00000004000479ee */ /* 0x008ea400081a0000 */
[C---:B--2---:R-:W-:Y:S01]  /*5dd0*/  FMUL R0, R47.reuse, R4 ;  /* 0x000000042f007220 */ /* 0x044fe20000400000 */
[C---:B-1----:R-:W-:Y:S01]  /*5de0*/  FMUL R2, R47.reuse, R5 ;  /* 0x000000052f027220 */ /* 0x042fe20000400000 */
[C---:B------:R-:W-:Y:S01]  /*5df0*/  FMUL R4, R47.reuse, R8 ;  /* 0x000000082f047220 */ /* 0x040fe20000400000 */
[----:B------:R-:W-:Y:S01]  /*5e00*/  FMUL R3, R47, R6 ;  /* 0x000000062f037220 */ /* 0x000fe20000400000 */
[C---:B------:R-:W-:Y:S01]  /*5e10*/  FFMA R0, R49.reuse, R50, R0 ;  /* 0x0000003231007223 */ /* 0x040fe20000000000 */
[----:B------:R-:W-:Y:S01]  /*5e20*/  FFMA R2, R49, R51, R2 ;  /* 0x0000003331027223 */ /* 0x000fe20000000002 */
[C---:B------:R-:W-:Y:S01]  /*5e30*/  FMUL R5, R47.reuse, R9 ;  /* 0x000000092f057220 */ /* 0x040fe20000400000 */
        /* <DEDUP_REMOVED lines=16> */
[----:B------:R-:W-:Y:S02]  /*5f40*/  HADD2.F32 R32, -RZ, R57.H1_H1 ;  /* 0x30000039ff207230 */ /* 0x000fe40000004100 */
[C---:B------:R-:W-:Y:S01]  /*5f50*/  FMUL R26, R47.reuse, R30 ;  /* 0x0000001e2f1a7220 */ /* 0x040fe20000400000 */
[----:B------:R-:W-:Y:S01]  /*5f60*/  FMUL R29, R47, R33 ;  /* 0x000000212f1d7220 */ /* 0x000fe20000400000 */
[--C-:B------:R-:W-:Y:S02]  /*5f70*/  HADD2.F32 R33, -RZ, R58.reuse.H0_H0 ;  /* 0x2000003aff217230 */ /* 0x100fe40000004100 */
[----:B------:R-:W-:Y:S01]  /*5f80*/  FFMA R3, R49, R52, R3 ;  /* 0x0000003431037223 */ /* 0x000fe20000000003 */
[C---:B------:R-:W-:Y:S01]  /*5f90*/  FMUL R7, R47.reuse, R7 ;  /* 0x000000072f077220 */ /* 0x040fe20000400000 */
[----:B------:R-:W-:Y:S01]  /*5fa0*/  FMUL R30, R47, R34 ;  /* 0x000000222f1e7220 */ /* 0x000fe20000400000 */
[----:B------:R-:W-:Y:S01]  /*5fb0*/  HADD2.F32 R34, -RZ, R58.H1_H1 ;  /* 0x3000003aff227230 */ /* 0x000fe20000004100 */
[----:B------:R-:W-:Y:S01]  /*5fc0*/  F2FP.F16.F32.PACK_AB R52, R2, R0 ;  /* 0x000000000234723e */ /* 0x000fe200000000ff */
[--C-:B------:R-:W-:Y:S02]  /*5fd0*/  HADD2.F32 R0, -RZ, R59.reuse.H0_H0 ;  /* 0x2000003bff007230 */ /* 0x100fe40000004100 */
[C---:B------:R-:W-:Y:S01]  /*5fe0*/  FFMA R7, R49.reuse, R32, R7 ;  /* 0x0000002031077223 */ /* 0x040fe20000000007 */
[----:B------:R-:W-:Y:S02]  /*5ff0*/  HADD2.F32 R2, -RZ, R59.H1_H1 ;  /* 0x3000003bff027230 */ /* 0x000fe40000004100 */
[C---:B------:R-:W-:Y:S01]  /*6000*/  FFMA R4, R49.reuse, R33, R4 ;  /* 0x0000002131047223 */ /* 0x040fe20000000004 */
[C---:B------:R-:W-:Y:S01]  /*6010*/  FFMA R5, R49.reuse, R34, R5 ;  /* 0x0000002231057223 */ /* 0x040fe20000000005 */
[----:B------:R-:W-:Y:S01]  /*6020*/  FFMA R6, R49, R0, R6 ;  /* 0x0000000031067223 */ /* 0x000fe20000000006 */
[--C-:B------:R-:W-:Y:S02]  /*6030*/  HADD2.F32 R0, -RZ, R60.reuse.H0_H0 ;  /* 0x2000003cff007230 */ /* 0x100fe40000004100 */
[----:B------:R-:W-:Y:S01]  /*6040*/  FMUL R11, R47, R11 ;  /* 0x0000000b2f0b7220 */ /* 0x000fe20000400000 */
[----:B------:R-:W-:Y:S01]  /*6050*/  F2FP.F16.F32.PACK_AB R53, R7, R3 ;  /* 0x000000030735723e */ /* 0x000fe200000000ff */
[--C-:B------:R-:W-:Y:S02]  /*6060*/  HADD2.F32 R3, -RZ, R61.reuse.H0_H0 ;  /* 0x2000003dff037230 */ /* 0x100fe40000004100 */
[----:B------:R-:W-:Y:S01]  /*6070*/  FMUL R15, R47, R15 ;  /* 0x0000000f2f0f7220 */ /* 0x000fe20000400000 */
[C---:B------:R-:W-:Y:S01]  /*6080*/  FFMA R11, R49.reuse, R2, R11 ;  /* 0x00000002310b7223 */ /* 0x040fe2000000000b */
[----:B------:R-:W-:Y:S02]  /*6090*/  HADD2.F32 R2, -RZ, R60.H1_H1 ;  /* 0x3000003cff027230 */ /* 0x000fe40000004100 */
[----:B------:R-:W-:Y:S01]  /*60a0*/  FFMA R8, R49, R0, R8 ;  /* 0x0000000031087223 */ /* 0x000fe20000000008 */
[----:B------:R-:W-:Y:S02]  /*60b0*/  HADD2.F32 R0, -RZ, R61.H1_H1 ;  /* 0x3000003dff007230 */ /* 0x000fe40000004100 */
[C---:B------:R-:W-:Y:S01]  /*60c0*/  FMUL R19, R47.reuse, R19 ;  /* 0x000000132f137220 */ /* 0x040fe20000400000 */
[----:B------:R-:W-:Y:S01]  /*60d0*/  FMUL R23, R47, R23 ;  /* 0x000000172f177220 */ /* 0x000fe20000400000 */
[C---:B------:R-:W-:Y:S01]  /*60e0*/  FFMA R9, R49.reuse, R2, R9 ;  /* 0x0000000231097223 */ /* 0x040fe20000000009 */
[--C-:B------:R-:W-:Y:S02]  /*60f0*/  HADD2.F32 R2, -RZ, R62.reuse.H0_H0 ;  /* 0x2000003eff027230 */ /* 0x100fe40000004100 */
[C---:B------:R-:W-:Y:S01]  /*6100*/  FFMA R10, R49.reuse, R3, R10 ;  /* 0x00000003310a7223 */ /* 0x040fe2000000000a */
[--C-:B------:R-:W-:Y:S02]  /*6110*/  HADD2.F32 R3, -RZ, R63.reuse.H0_H0 ;  /* 0x2000003fff037230 */ /* 0x100fe40000004100 */
[C---:B------:R-:W-:Y:S01]  /*6120*/  FFMA R15, R49.reuse, R0, R15 ;  /* 0x00000000310f7223 */ /* 0x040fe2000000000f */
[----:B------:R-:W-:Y:S02]  /*6130*/  HADD2.F32 R0, -RZ, R62.H1_H1 ;  /* 0x3000003eff007230 */ /* 0x000fe40000004100 */
[----:B------:R-:W-:Y:S01]  /*6140*/  FFMA R12, R49, R2, R12 ;  /* 0x00000002310c7223 */ /* 0x000fe2000000000c */
[--C-:B----4-:R-:W-:Y:S02]  /*6150*/  HADD2.F32 R2, -RZ, R68.reuse.H0_H0 ;  /* 0x20000044ff027230 */ /* 0x110fe40000004100 */
[C---:B------:R-:W-:Y:S01]  /*6160*/  FMUL R27, R47.reuse, R27 ;  /* 0x0000001b2f1b7220 */ /* 0x040fe20000400000 */
[----:B------:R-:W-:Y:S01]  /*6170*/  FMUL R31, R47, R31 ;  /* 0x0000001f2f1f7220 */ /* 0x000fe20000400000 */
[C---:B------:R-:W-:Y:S01]  /*6180*/  FFMA R13, R49.reuse, R0, R13 ;  /* 0x00000000310d7223 */ /* 0x040fe2000000000d */
[----:B------:R-:W-:Y:S02]  /*6190*/  HADD2.F32 R0, -RZ, R63.H1_H1 ;  /* 0x3000003fff007230 */ /* 0x000fe40000004100 */
[----:B------:R-:W-:Y:S01]  /*61a0*/  FFMA R14, R49, R3, R14 ;  /* 0x00000003310e7223 */ /* 0x000fe2000000000e */
[----:B------:R-:W-:Y:S01]  /*61b0*/  HADD2.F32 R3, -RZ, R68.H1_H1 ;  /* 0x30000044ff037230 */ /* 0x000fe20000004100 */
[----:B------:R-:W-:Y:S01]  /*61c0*/  F2FP.F16.F32.PACK_AB R54, R5, R4 ;  /* 0x000000040536723e */ /* 0x000fe200000000ff */
[----:B------:R-:W-:Y:S02]  /*61d0*/  HADD2.F32 R4, -RZ, R79.H0_H0 ;  /* 0x2000004fff047230 */ /* 0x000fe40000004100 */
[C---:B------:R-:W-:Y:S01]  /*61e0*/  FFMA R19, R49.reuse, R0, R19 ;  /* 0x0000000031137223 */ /* 0x040fe20000000013 */
[--C-:B------:R-:W-:Y:S02]  /*61f0*/  HADD2.F32 R0, -RZ, R69.reuse.H0_H0 ;  /* 0x20000045ff007230 */ /* 0x100fe40000004100 */
[C---:B------:R-:W-:Y:S01]  /*6200*/  FFMA R16, R49.reuse, R2, R16 ;  /* 0x0000000231107223 */ /* 0x040fe20000000010 */
[----:B------:R-:W-:Y:S01]  /*6210*/  FFMA R17, R49, R3, R17 ;  /* 0x0000000331117223 */ /* 0x000fe20000000011 */
[----:B------:R-:W-:Y:S01]  /*6220*/  HADD2.F32 R2, -RZ, R69.H1_H1 ;  /* 0x30000045ff027230 */ /* 0x000fe20000004100 */
[----:B------:R-:W-:Y:S01]  /*6230*/  F2FP.F16.F32.PACK_AB R55, R11, R6 ;  /* 0x000000060b37723e */ /* 0x000fe200000000ff */
[----:B------:R-:W-:Y:S01]  /*6240*/  FFMA R18, R49, R0, R18 ;  /* 0x0000000031127223 */ /* 0x000fe20000000012 */
[--C-:B------:R-:W-:Y:S01]  /*6250*/  HADD2.F32 R0, -RZ, R70.reuse.H0_H0 ;  /* 0x20000046ff007230 */ /* 0x100fe20000004100 */
[----:B------:R-:W-:Y:S01]  /*6260*/  F2FP.F16.F32.PACK_AB R8, R9, R8 ;  /* 0x000000080908723e */ /* 0x000fe200000000ff */
[C---:B------:R-:W-:Y:S01]  /*6270*/  FFMA R23, R49.reuse, R2, R23 ;  /* 0x0000000231177223 */ /* 0x040fe20000000017 */
[----:B------:R1:W-:Y:S01]  /*6280*/  STSM.16.M88.4 [R107+0x400], R52 ;  /* 0x000400346b007844 */ /* 0x0003e20000000200 */
[----:B------:R-:W-:Y:S02]  /*6290*/  HADD2.F32 R2, -RZ, R70.H1_H1 ;  /* 0x30000046ff027230 */ /* 0x000fe40000004100 */
[----:B------:R-:W-:Y:S01]  /*62a0*/  FFMA R20, R49, R0, R20 ;  /* 0x0000000031147223 */ /* 0x000fe20000000014 */
[--C-:B------:R-:W-:Y:S01]  /*62b0*/  HADD2.F32 R3, -RZ, R71.reuse.H0_H0 ;  /* 0x20000047ff037230 */ /* 0x100fe20000004100 */
[----:B------:R-:W-:Y:S01]  /*62c0*/  F2FP.F16.F32.PACK_AB R9, R15, R10 ;  /* 0x0000000a0f09723e */ /* 0x000fe200000000ff */
[----:B------:R-:W-:Y:S02]  /*62d0*/  HADD2.F32 R0, -RZ, R71.H1_H1 ;  /* 0x30000047ff007230 */ /* 0x000fe40000004100 */
[C---:B------:R-:W-:Y:S01]  /*62e0*/  FFMA R21, R49.reuse, R2, R21 ;  /* 0x0000000231157223 */ /* 0x040fe20000000015 */
[--C-:B------:R-:W-:Y:S02]  /*62f0*/  HADD2.F32 R2, -RZ, R76.reuse.H0_H0 ;  /* 0x2000004cff027230 */ /* 0x100fe40000004100 */
[C---:B------:R-:W-:Y:S01]  /*6300*/  FFMA R22, R49.reuse, R3, R22 ;  /* 0x0000000331167223 */ /* 0x040fe20000000016 */
[--C-:B------:R-:W-:Y:S02]  /*6310*/  HADD2.F32 R3, -RZ, R77.reuse.H0_H0 ;  /* 0x2000004dff037230 */ /* 0x100fe40000004100 */
[C---:B------:R-:W-:Y:S01]  /*6320*/  FFMA R27, R49.reuse, R0, R27 ;  /* 0x00000000311b7223 */ /* 0x040fe2000000001b */
[----:B------:R-:W-:Y:S02]  /*6330*/  HADD2.F32 R0, -RZ, R76.H1_H1 ;  /* 0x3000004cff007230 */ /* 0x000fe40000004100 */
[----:B------:R-:W-:Y:S01]  /*6340*/  FFMA R24, R49, R2, R24 ;  /* 0x0000000231187223 */ /* 0x000fe20000000018 */
[--C-:B------:R-:W-:Y:S02]  /*6350*/  HADD2.F32 R2, -RZ, R78.reuse.H0_H0 ;  /* 0x2000004eff027230 */ /* 0x100fe40000004100 */
[----:B------:R-:W-:Y:S01]  /*6360*/  FMUL R35, R47, R35 ;  /* 0x000000232f237220 */ /* 0x000fe20000400000 */
[----:B------:R-:W-:Y:S01]  /*6370*/  F2FP.F16.F32.PACK_AB R10, R13, R12 ;  /* 0x0000000c0d0a723e */ /* 0x000fe200000000ff */
[C---:B------:R-:W-:Y:S01]  /*6380*/  FFMA R25, R49.reuse, R0, R25 ;  /* 0x0000000031197223 */ /* 0x040fe20000000019 */
[----:B------:R-:W-:Y:S02]  /*6390*/  HADD2.F32 R0, -RZ, R77.H1_H1 ;  /* 0x3000004dff007230 */ /* 0x000fe40000004100 */
[----:B------:R-:W-:Y:S01]  /*63a0*/  FFMA R26, R49, R3, R26 ;  /* 0x00000003311a7223 */ /* 0x000fe2000000001a */
[----:B------:R-:W-:Y:S01]  /*63b0*/  HADD2.F32 R3, -RZ, R78.H1_H1 ;  /* 0x3000004eff037230 */ /* 0x000fe20000004100 */
[----:B------:R-:W-:Y:S01]  /*63c0*/  F2FP.F16.F32.PACK_AB R11, R19, R14 ;  /* 0x0000000e130b723e */ /* 0x000fe200000000ff */
[C---:B------:R-:W-:Y:S01]  /*63d0*/  FFMA R31, R49.reuse, R0, R31 ;  /* 0x00000000311f7223 */ /* 0x040fe2000000001f */
[----:B------:R-:W-:Y:S02]  /*63e0*/  HADD2.F32 R0, -RZ, R79.H1_H1 ;  /* 0x3000004fff007230 */ /* 0x000fe40000004100 */
[C---:B------:R-:W-:Y:S01]  /*63f0*/  FFMA R28, R49.reuse, R2, R28 ;  /* 0x00000002311c7223 */ /* 0x040fe2000000001c */
[----:B------:R1:W-:Y:S01]  /*6400*/  STSM.16.M88.4 [R106+0x400], R8 ;  /* 0x000400086a007844 */ /* 0x0003e20000000200 */
[----:B------:R-:W-:Y:S01]  /*6410*/  FFMA R29, R49, R3, R29 ;  /* 0x00000003311d7223 */ /* 0x000fe2000000001d */
[----:B------:R-:W-:Y:S01]  /*6420*/  F2FP.F16.F32.PACK_AB R16, R17, R16 ;  /* 0x000000101110723e */ /* 0x000fe200000000ff */
[----:B------:R-:W-:Y:S01]  /*6430*/  FFMA R30, R49, R4, R30 ;  /* 0x00000004311e7223 */ /* 0x000fe2000000001e */
[----:B------:R-:W-:Y:S01]  /*6440*/  F2FP.F16.F32.PACK_AB R17, R23, R18 ;  /* 0x000000121711723e */ /* 0x000fe200000000ff */
[----:B------:R-:W-:Y:S01]  /*6450*/  FFMA R35, R49, R0, R35 ;  /* 0x0000000031237223 */ /* 0x000fe20000000023 */
[----:B------:R-:W-:Y:S02]  /*6460*/  F2FP.F16.F32.PACK_AB R18, R21, R20 ;  /* 0x000000141512723e */ /* 0x000fe400000000ff */
[----:B------:R-:W-:Y:S02]  /*6470*/  F2FP.F16.F32.PACK_AB R19, R27, R22 ;  /* 0x000000161b13723e */ /* 0x000fe400000000ff */
[----:B------:R-:W-:Y:S02]  /*6480*/  F2FP.F16.F32.PACK_AB R24, R25, R24 ;  /* 0x000000181918723e */ /* 0x000fe400000000ff */
[----:B------:R-:W-:Y:S01]  /*6490*/  F2FP.F16.F32.PACK_AB R25, R31, R26 ;  /* 0x0000001a1f19723e */ /* 0x000fe200000000ff */
[----:B------:R1:W-:Y:S01]  /*64a0*/  STSM.16.M88.4 [R108], R16 ;  /* 0x000000106c007844 */ /* 0x0003e20000000200 */
[----:B------:R-:W-:Y:S02]  /*64b0*/  F2FP.F16.F32.PACK_AB R26, R29, R28 ;  /* 0x0000001c1d1a723e */ /* 0x000fe400000000ff */
[----:B------:R-:W-:Y:S05]  /*64c0*/  F2FP.F16.F32.PACK_AB R27, R35, R30 ;  /* 0x0000001e231b723e */ /* 0x000fea00000000ff */
[----:B------:R1:W-:Y:S01]  /*64d0*/  STSM.16.M88.4 [R109], R24 ;  /* 0x000000186d007844 */ /* 0x0003e20000000200 */
[----:B------:R-:W-:Y:S01]  /*64e0*/  @!PT LDS RZ, [RZ] ;  /* 0x00000000fffff984 */ /* 0x000fe20000000800 */
[----:B------:R-:W-:Y:S01]  /*64f0*/  @!PT LDS RZ, [RZ] ;  /* 0x00000000fffff984 */ /* 0x000fe20000000800 */
[----:B------:R-:W-:Y:S01]  /*6500*/  @!PT LDS RZ, [RZ] ;  /* 0x00000000fffff984 */ /* 0x000fe20000000800 */
[----:B------:R-:W-:Y:S01]  /*6510*/  @!PT LDS RZ, [RZ] ;  /* 0x00000000fffff984 */ /* 0x000fe20000000800 */
[----:B------:R2:W-:Y:S07]  /*6520*/  MEMBAR.ALL.CTA ;  /* 0x0000000000007992 */ /* 0x0005ee0000008000 */
[----:B--2---:R-:W2:Y:S02]  /*6530*/  FENCE.VIEW.ASYNC.S ;  /* 0x00000000000073c6 */ /* 0x004ea40000000000 */
[----:B--2---:R-:W-:Y:S06]  /*6540*/  BAR.SYNC.DEFER_BLOCKING 0x1, 0x80 ;  /* 0x0042000000007b1d */ /* 0x004fec0000010000 */
[----:B------:R-:W-:Y:S05]  /*6550*/  @P0 BRA `(.L_x_96) ;  /* 0x0000000000280947 */ /* 0x000fea0003800000 */
[----:B------:R-:W-:Y:S02]  /*6560*/  UIADD3 UR4, UPT, UPT, UR48, 0x400, URZ ;  /* 0x0000040030047890 */ /* 0x000fe4000fffe0ff */
[----:B------:R-:W-:Y:S01]  /*6570*/  UIADD3 UR6, UP0, UPT, UR52, 0x680, URZ ;  /* 0x0000068034067890 */ /* 0x000fe2000ff1e0ff */
[----:B------:R-:W-:Y:S03]  /*6580*/  UMOV UR43, UR36 ;  /* 0x00000024002b7c82 */ /* 0x000fe60008000000 */
[----:B------:R-:W-:Y:S01]  /*6590*/  MOV R94, UR4 ;  /* 0x00000004005e7c02 */ /* 0x000fe20008000f00 */
[----:B------:R-:W-:Y:S03]  /*65a0*/  UIADD3.X UR7, UPT, UPT, URZ, UR53, URZ, UP0, !UPT ;  /* 0x00000035ff077290 */ /* 0x000fe600087fe4ff */
[----:B------:R-:W-:Y:S11]  /*65b0*/  R2UR UR40, R94 ;  /* 0x000000005e2872ca */ /* 0x000ff600000e0000 */
[----:B------:R-:W-:Y:S02]  /*65c0*/  @!UPT UIADD3 URZ, UPT, UPT, URZ, URZ, URZ ;  /* 0x000000fffffff290 */ /* 0x000fe4000fffe0ff */
[----:B------:R2:W-:Y:S01]  /*65d0*/  UTMASTG.3D [UR40], [UR6] ;  /* 0x00000028060073b5 */ /* 0x0005e20008010000 */
[----:B------:R0:W-:Y:S01]  /*65e0*/  UTMACMDFLUSH ;  /* 0x00000000000079b7 */ /* 0x0001e20000000000 */
[----:B--2---:R-:W-:Y:S04]  /*65f0*/  DEPBAR.LE SB0, 0x1 ;  /* 0x000080400000791a */ /* 0x004fe80000000000 */
.L_x_96:
[----:B------:R-:W-:Y:S05]  /*6600*/  BSYNC.RECONVERGENT B0 ;  /* 0x0000000000007941 */ /* 0x000fea0003800200 */
.L_x_95:
[----:B------:R-:W-:Y:S01]  /*6610*/  BAR.SYNC.DEFER_BLOCKING 0x1, 0x80 ;  /* 0x0042000000007b1d */ /* 0x000fe20000010000 */
[----:B------:R-:W-:Y:S01]  /*6620*/  ISETP.NE.AND P1, PT, R105, RZ, PT ;  /* 0x000000ff6900720c */ /* 0x000fe20003f25270 */
[----:B------:R-:W-:Y:S01]  /*6630*/  UIADD3 UR4, UPT, UPT, UR50, -0x1, URZ ;  /* 0xffffffff32047890 */ /* 0x000fe2000fffe0ff */
[----:B------:R-:W-:Y:S03]  /*6640*/  LEA R2, R65, UR48, 0x3 ;  /* 0x0000003041027c11 */ /* 0x000fe6000f8e18ff */
[----:B------:R-:W-:Y:S08]  /*6650*/  UISETP.GT.U32.AND UP0, UPT, UR4, -0x3, UPT ;  /* 0xfffffffd0400788c */ /* 0x000ff0000bf04070 */
[----:B------:R-:W-:Y:S01]  /*6660*/  @P1 SHF.L.U32 R3, R98, 0x1f, RZ ;  /* 0x0000001f62031819 */ /* 0x000fe200000006ff */
[----:B------:R-:W-:Y:S06]  /*6670*/  BRA.U UP0, `(.L_x_97) ;  /* 0x0000000100247547 */ /* 0x000fec000b800000 */
[----:B------:R-:W-:Y:S01]  /*6680*/  IMAD.U32 R4, RZ, RZ, UR49 ;  /* 0x00000031ff047e24 */ /* 0x000fe2000f8e00ff */
[----:B------:R-:W-:Y:S01]  /*6690*/  MOV R0, UR37 ;  /* 0x0000002500007c02 */ /* 0x000fe20008000f00 */
[----:B------:R-:W-:Y:S03]  /*66a0*/  UIADD3 UR49, UPT, UPT, UR49, 0x1, URZ ;  /* 0x0000000131317890 */ /* 0x000fe6000fffe0ff */
[----:B------:R-:W-:Y:S01]  /*66b0*/  @P1 LEA R4, R4, UR48, 0x3 ;  /* 0x0000003004041c11 */ /* 0x000fe2000f8e18ff */
[----:B------:R-:W-:Y:S04]  /*66c0*/  UISETP.NE.AND UP0, UPT, UR49, 0x3, UPT ;  /* 0x000000033100788c */ /* 0x000fe8000bf05270 */
[----:B------:R-:W-:Y:S01]  /*66d0*/  @P1 VIADD R4, R4, 0x48 ;  /* 0x0000004804041836 */ /* 0x000fe20000000000 */
[----:B------:R-:W-:Y:S04]  /*66e0*/  USEL UR49, UR49, URZ, UP0 ;  /* 0x000000ff31317287 */ /* 0x000fe80008000000 */
[----:B------:R-:W-:Y:S04]  /*66f0*/  @P1 PRMT R0, R0, 0x654, R4 ;  /* 0x0000065400001816 */ /* 0x000fe80000000004 */
[----:B------:R2:W-:Y:S04]  /*6700*/  @P1 SYNCS.ARRIVE.TRANS64.RED.A1T0 RZ, [R0+URZ], RZ ;  /* 0x000000ff00ff19a7 */ /* 0x0005e800081004ff */
.L_x_97:
[----:B------:R-:W3:Y:S01]  /*6710*/  @P1 SYNCS.PHASECHK.TRANS64.TRYWAIT P0, [R2+URZ+0x30], R3 ;  /* 0x00003003020015a7 */ /* 0x000ee200080011ff */
[----:B------:R-:W-:Y:S01]  /*6720*/  BSSY B1, `(.L_x_98) ;  /* 0x0000017000017945 */ /* 0x000fe20003800000 */
[----:B---3--:R-:W-:Y:S03]  /*6730*/  @P1 SEL R67, RZ, 0x1, !P0 ;  /* 0x00000001ff431807 */ /* 0x008fe60004000000 */
[----:B------:R-:W-:Y:S05]  /*6740*/  @!P1 BRA `(.L_x_99) ;  /* 0x0000000000509947 */ /* 0x000fea0003800000 */
[----:B------:R-:W-:Y:S01]  /*6750*/  ISETP.NE.AND P1, PT, R72, RZ, PT ;  /* 0x000000ff4800720c */ /* 0x000fe20003f25270 */
[----:B------:R-:W-:Y:S01]  /*6760*/  BSSY B0, `(.L_x_100) ;  /* 0x000000a000007945 */ /* 0x000fe20003800000 */
[----:B------:R-:W-:Y:S11]  /*6770*/  ISETP.NE.AND P0, PT, R67, RZ, PT ;  /* 0x000000ff4300720c */ /* 0x000ff60003f05270 */
[----:B------:R-:W-:Y:S04]  /*6780*/  @P1 IMAD R5, R65, 0x2000, R66 ;  /* 0x0000200041051824 */ /* 0x000fe800078e0242 */
[----:B------:R-:W-:Y:S05]  /*6790*/  @P1 VIADD R4, R5, UR48 ;  /* 0x0000003005041c36 */ /* 0x000fea0008000000 */
[----:B------:R-:W-:Y:S01]  /*67a0*/  @P1 IADD3 R3, PT, PT, R73, R4, RZ ;  /* 0x0000000449031210 */ /* 0x000fe20007ffe0ff */
[----:B------:R-:W-:Y:S01]  /*67b0*/  @P1 IMAD.IADD R4, R99, 0x1, R4 ;  /* 0x0000000163041824 */ /* 0x000fe200078e0204 */
[----:B------:R-:W-:Y:S06]  /*67c0*/  @P0 BRA `(.L_x_101) ;  /* 0x00000000000c0947 */ /* 0x000fec0003800000 */
[----:B--2---:R-:W-:Y:S04]  /*67d0*/  SHF.L.U32 R0, R98, 0x1f, RZ ;  /* 0x0000001f62007819 */ /* 0x004fe800000006ff */
[----:B------:R-:W2:Y:S02]  /*67e0*/  SYNCS.PHASECHK.TRANS64.TRYWAIT P0, [R2+URZ+0x30], R0 ;  /* 0x00003000020075a7 */ /* 0x000ea400080011ff */
[----:B--2---:R-:W-:Y:S05]  /*67f0*/  @!P0 BRA `(.L_x_102) ;  /* 0x0000002400208947 */ /* 0x004fea0003800000 */
.L_x_101:
[----:B------:R-:W-:Y:S05]  /*6800*/  BSYNC B0 ;  /* 0x0000000000007941 */ /* 0x000fea0003800000 */
.L_x_100:
[----:B------:R-:W-:Y:S02]  /*6810*/  ISETP.NE.AND P0, PT, R72, RZ, PT ;  /* 0x000000ff4800720c */ /* 0x000fe40003f05270 */
[----:B------:R-:W-:Y:S11]  /*6820*/  IADD3 R65, PT, PT, R65, 0x1, RZ ;  /* 0x0000000141417810 */ /* 0x000ff60007ffe0ff */
[----:B--2---:R-:W-:Y:S01]  /*6830*/  @P0 IMAD.IADD R0, R99, 0x1, R3 ;  /* 0x0000000163000824 */ /* 0x004fe200078e0203 */
[----:B------:R-:W-:Y:S05]  /*6840*/  @P0 WARPSYNC.ALL ;  /* 0x0000000000000948 */ /* 0x000fea0003800000 */
[----:B------:R3:W4:Y:S04]  /*6850*/  @P0 LDSM.16.M88.4 R56, [R5+UR48+0x400] ;  /* 0x000400300538083b */ /* 0x0007280008000200 */
[----:B------:R3:W2:Y:S04]  /*6860*/  @P0 LDSM.16.M88.4 R60, [R4+0x400] ;  /* 0x00040000043c083b */ /* 0x0006a80000000200 */
[----:B------:R3:W1:Y:S04]  /*6870*/  @P0 LDSM.16.M88.4 R68, [R3+0x400] ;  /* 0x000400000344083b */ /* 0x0006680000000200 */
[----:B------:R3:W1:Y:S02]  /*6880*/  @P0 LDSM.16.M88.4 R76, [R0+0x400] ;  /* 0x00040000004c083b */ /* 0x0006640000000200 */
.L_x_99:
[----:B------:R-:W-:Y:S05]  /*6890*/  BSYNC B1 ;  /* 0x0000000000017941 */ /* 0x000fea0003800000 */
.L_x_98:
[----:B--23--:R-:W-:Y:S05]  /*68a0*/  VIADD R0, R48, 0x40 ;  /* 0x0000004030007836 */ /* 0x00cfea0000000000 */
[----:B------:R-:W-:Y:S04]  /*68b0*/  SHF.R.U32.HI R0, RZ, 0x15, R0 ;  /* 0x00000015ff007819 */ /* 0x000fe80000011600 */
[----:B------:R-:W-:Y:S11]  /*68c0*/  LOP3.LUT P0, RZ, R0, 0x3, R93, 0x48, !PT ;  /* 0x0000000300ff7812 */ /* 0x000ff6000780485d */
[----:B------:R-:W-:Y:S02]  /*68d0*/  @!UPT UIADD3 URZ, UPT, UPT, URZ, URZ, URZ ;  /* 0x000000fffffff290 */ /* 0x000fe4000fffe0ff */
[----:B------:R-:W-:Y:S05]  /*68e0*/  @!P0 BRA `(.L_x_103) ;  /* 0x0000000000408947 */ /* 0x000fea0003800000 */
[----:B------:R-:W2:Y:S01]  /*68f0*/  LDCU.64 UR8, c[0x4][0x70] ;  /* 0x01000e00ff0877ac */ /* 0x000ea20008000a00 */
[----:B------:R-:W-:Y:S01]  /*6900*/  MOV R3, 0x0 ;  /* 0x0000000000037802 */ /* 0x000fe20000000f00 */
[----:B------:R-:W-:Y:S02]  /*6910*/  HFMA2 R12, -RZ, RZ, 0, 5.9604644775390625e-08 ;  /* 0x00000001ff0c7431 */ /* 0x000fe400000001ff */
[----:B-1----:R-:W-:Y:S02]  /*6920*/  IMAD.MOV.U32 R8, RZ, RZ, 0x192 ;  /* 0x00000192ff087424 */ /* 0x002fe400078e00ff */
[----:B------:R-:W-:Y:S01]  /*6930*/  IMAD.MOV.U32 R13, RZ, RZ, RZ ;  /* 0x000000ffff0d7224 */ /* 0x000fe200078e00ff */
[----:B------:R-:W1:Y:S01]  /*6940*/  LDCU.64 UR6, c[0x4][0x78] ;  /* 0x01000f00ff0677ac */ /* 0x000e620008000a00 */
[----:B------:R-:W3:Y:S01]  /*6950*/  LDC.64 R2, c[0x4][R3] ;  /* 0x0100000003027b82 */ /* 0x000ee20000000a00 */
[----:B------:R-:W5:Y:S01]  /*6960*/  LDCU.64 UR4, c[0x4][0x10] ;  /* 0x01000200ff0477ac */ /* 0x000f620008000a00 */
[----:B--2---:R-:W-:Y:S01]  /*6970*/  MOV R5, UR9 ;  /* 0x0000000900057c02 */ /* 0x004fe20008000f00 */
[----:B------:R-:W-:Y:S01]  /*6980*/  IMAD.U32 R4, RZ, RZ, UR8 ;  /* 0x00000008ff047e24 */ /* 0x000fe2000f8e00ff */
[----:B-1----:R-:W-:Y:S01]  /*6990*/  MOV R7, UR7 ;  /* 0x0000000700077c02 */ /* 0x002fe20008000f00 */
[----:B------:R-:W-:Y:S01]  /*69a0*/  IMAD.U32 R6, RZ, RZ, UR6 ;  /* 0x00000006ff067e24 */ /* 0x000fe2000f8e00ff */
[----:B-----5:R-:W-:Y:S01]  /*69b0*/  MOV R11, UR5 ;  /* 0x00000005000b7c02 */ /* 0x020fe20008000f00 */
[----:B------:R-:W-:Y:S02]  /*69c0*/  IMAD.U32 R10, RZ, RZ, UR4 ;  /* 0x00000004ff0a7e24 */ /* 0x000fe4000f8e00ff */
[----:B------:R-:W-:Y:S07]  /*69d0*/  LEPC R20, `(.L_x_103) ;  /* 0x000000001014794e */ /* 0x000fee0000000000 */
[----:B---34-:R-:W-:Y:S05]  /*69e0*/  CALL.ABS.NOINC R2 ;  /* 0x0000000002007343 */ /* 0x018fea0003c00000 */
.L_x_103:
[----:B------:R-:W-:Y:S05]  /*69f0*/  WARPSYNC.ALL ;  /* 0x0000000000007948 */ /* 0x000fea0003800000 */
[----:B------:R-:W-:Y:S01]  /*6a00*/  R2UR UR4, R48 ;  /* 0x00000000300472ca */ /* 0x000fe200000e0000 */
[--C-:B----4-:R-:W-:Y:S01]  /*6a10*/  HADD2.F32 R50, -RZ, R56.reuse.H0_H0 ;  /* 0x20000038ff327230 */ /* 0x110fe20000004100 */
[----:B------:R-:W-:Y:S01]  /*6a20*/  ISETP.NE.AND P0, PT, R101, RZ, PT ;  /* 0x000000ff6500720c */ /* 0x000fe20003f05270 */
[----:B------:R-:W-:Y:S01]  /*6a30*/  HADD2.F32 R51, -RZ, R56.H1_H1 ;  /* 0x30000038ff337230 */ /* 0x000fe20000004100 */
[----:B------:R-:W-:Y:S01]  /*6a40*/  BSSY.RECONVERGENT B0, `(.L_x_104) ;  /* 0x0000085000007945 */ /* 0x000fe20003800200 */
[--C-:B-1----:R-:W-:Y:S08]  /*6a50*/  HADD2.F32 R52, -RZ, R57.reuse.H0_H0 ;  /* 0x20000039ff347230 */ /* 0x102ff00000004100 */
[----:B------:R-:W1:Y:S02]  /*6a60*/  LDTM.16dp256bit.x8 R4, tmem[UR4+0x40] ;  /* 0x00004004000479ee */ /* 0x000e6400081a0000 */
[C---:B-1----:R-:W-:Y:S01]  /*6a70*/  FMUL R0, R47.reuse, R4 ;  /* 0x000000042f007220 */ /* 0x042fe20000400000 */
[C---:B------:R-:W-:Y:S01]  /*6a80*/  FMUL R2, R47.reuse, R5 ;  /* 0x000000052f027220 */ /* 0x040fe20000400000 */
        /* <DEDUP_REMOVED lines=82> */
[----:B------:R-:W-:Y:S02]  /*6fb0*/  HADD2.F32 R3, -RZ, R77.H0_H0 ;  /* 0x2000004dff037230 */ /* 0x000fe40000004100 */
[C---:B------:R-:W-:Y:S01]  /*6fc0*/  FFMA R27, R49.reuse, R0, R27 ;  /* 0x00000000311b7223 */ /* 0x040fe2000000001b */
[----:B------:R-:W-:Y:S02]  /*6fd0*/  HADD2.F32 R0, -RZ, R76.H1_H1 ;  /* 0x3000004cff007230 */ /* 0x000fe40000004100 */
[----:B------:R-:W-:Y:S01]  /*6fe0*/  FFMA R24, R49, R2, R24 ;  /* 0x0000000231187223 */ /* 0x000fe20000000018 */
[--C-:B------:R-:W-:Y:S02]  /*6ff0*/  HADD2.F32 R2, -RZ, R78.reuse.H0_H0 ;  /* 0x2000004eff027230 */ /* 0x100fe40000004100 */
[----:B------:R-:W-:Y:S01]  /*7000*/  FMUL R35, R47, R35 ;  /* 0x000000232f237220 */ /* 0x000fe20000400000 */
[----:B------:R-:W-:Y:S02]  /*7010*/  HADD2.F32 R5, -RZ, R79.H1_H1 ;  /* 0x3000004fff057230 */ /* 0x000fe40000004100 */
[C---:B------:R-:W-:Y:S01]  /*7020*/  FFMA R25, R49.reuse, R0, R25 ;  /* 0x0000000031197223 */ /* 0x040fe20000000019 */
[----:B------:R-:W-:Y:S02]  /*7030*/  HADD2.F32 R0, -RZ, R77.H1_H1 ;  /* 0x3000004dff007230 */ /* 0x000fe40000004100 */
[----:B------:R-:W-:Y:S01]  /*7040*/  FFMA R26, R49, R3, R26 ;  /* 0x00000003311a7223 */ /* 0x000fe2000000001a */
[----:B------:R-:W-:Y:S01]  /*7050*/  HADD2.F32 R3, -RZ, R78.H1_H1 ;  /* 0x3000004eff037230 */ /* 0x000fe20000004100 */
[----:B------:R-:W-:Y:S01]  /*7060*/  F2FP.F16.F32.PACK_AB R10, R13, R12 ;  /* 0x0000000c0d0a723e */ /* 0x000fe200000000ff */
[----:B------:R-:W-:Y:S01]  /*7070*/  FFMA R31, R49, R0, R31 ;  /* 0x00000000311f7223 */ /* 0x000fe2000000001f */
[----:B------:R-:W-:Y:S01]  /*7080*/  F2FP.F16.F32.PACK_AB R11, R19, R14 ;  /* 0x0000000e130b723e */ /* 0x000fe200000000ff */
[C---:B------:R-:W-:Y:S01]  /*7090*/  FFMA R28, R49.reuse, R2, R28 ;  /* 0x00000002311c7223 */ /* 0x040fe2000000001c */
[----:B------:R-:W-:Y:S01]  /*70a0*/  FFMA R29, R49, R3, R29 ;  /* 0x00000003311d7223 */ /* 0x000fe2000000001d */
[----:B------:R-:W-:Y:S01]  /*70b0*/  F2FP.F16.F32.PACK_AB R16, R17, R16 ;  /* 0x000000101110723e */ /* 0x000fe200000000ff */
[----:B------:R-:W-:Y:S01]  /*70c0*/  FFMA R30, R49, R4, R30 ;  /* 0x00000004311e7223 */ /* 0x000fe2000000001e */
[----:B------:R1:W-:Y:S01]  /*70d0*/  STSM.16.M88.4 [R106+0x2400], R8 ;  /* 0x002400086a007844 */ /* 0x0003e20000000200 */
[----:B------:R-:W-:Y:S01]  /*70e0*/  F2FP.F16.F32.PACK_AB R17, R23, R18 ;  /* 0x000000121711723e */ /* 0x000fe200000000ff */
[----:B------:R-:W-:Y:S01]  /*70f0*/  FFMA R35, R49, R5, R35 ;  /* 0x0000000531237223 */ /* 0x000fe20000000023 */
[----:B------:R-:W-:Y:S02]  /*7100*/  F2FP.F16.F32.PACK_AB R18, R21, R20 ;  /* 0x000000141512723e */ /* 0x000fe400000000ff */
[----:B------:R-:W-:Y:S02]  /*7110*/  F2FP.F16.F32.PACK_AB R19, R27, R22 ;  /* 0x000000161b13723e */ /* 0x000fe400000000ff */
[----:B------:R-:W-:Y:S02]  /*7120*/  F2FP.F16.F32.PACK_AB R24, R25, R24 ;  /* 0x000000181918723e */ /* 0x000fe400000000ff */
[----:B------:R-:W-:Y:S01]  /*7130*/  F2FP.F16.F32.PACK_AB R25, R31, R26 ;  /* 0x0000001a1f19723e */ /* 0x000fe200000000ff */
[----:B------:R1:W-:Y:S01]  /*7140*/  STSM.16.M88.4 [R108+0x2000], R16 ;  /* 0x002000106c007844 */ /* 0x0003e20000000200 */
[----:B------:R-:W-:Y:S02]  /*7150*/  F2FP.F16.F32.PACK_AB R26, R29, R28 ;  /* 0x0000001c1d1a723e */ /* 0x000fe400000000ff */
[----:B------:R-:W-:Y:S05]  /*7160*/  F2FP.F16.F32.PACK_AB R27, R35, R30 ;  /* 0x0000001e231b723e */ /* 0x000fea00000000ff */
[----:B------:R1:W-:Y:S01]  /*7170*/  STSM.16.M88.4 [R109+0x2000], R24 ;  /* 0x002000186d007844 */ /* 0x0003e20000000200 */
        /* <DEDUP_REMOVED lines=8> */
[----:B------:R-:W-:Y:S02]  /*7200*/  UIADD3 UR8, UP0, UPT, UR52, 0x680, URZ ;  /* 0x0000068034087890 */ /* 0x000fe4000ff1e0ff */
[----:B------:R-:W-:Y:S02]  /*7210*/  UIADD3 UR5, UPT, UPT, UR41, 0x40, URZ ;  /* 0x0000004029057890 */ /* 0x000fe4000fffe0ff */
[----:B------:R-:W-:Y:S02]  /*7220*/  UIADD3 UR4, UPT, UPT, UR48, 0x2400, URZ ;  /* 0x0000240030047890 */ /* 0x000fe4000fffe0ff */
[----:B------:R-:W-:Y:S01]  /*7230*/  UIADD3.X UR9, UPT, UPT, URZ, UR53, URZ, UP0, !UPT ;  /* 0x00000035ff097290 */ /* 0x000fe200087fe4ff */
[----:B------:R-:W-:Y:S01]  /*7240*/  UMOV UR6, UR42 ;  /* 0x0000002a00067c82 */ /* 0x000fe20008000000 */
[----:B------:R-:W-:Y:S07]  /*7250*/  UMOV UR7, UR36 ;  /* 0x0000002400077c82 */ /* 0x000fee0008000000 */
[----:B------:R2:W-:Y:S01]  /*7260*/  UTMASTG.3D [UR4], [UR8] ;  /* 0x00000004080073b5 */ /* 0x0005e20008010000 */
[----:B------:R0:W-:Y:S01]  /*7270*/  UTMACMDFLUSH ;  /* 0x00000000000079b7 */ /* 0x0001e20000000000 */
[----:B--2---:R-:W-:Y:S04]  /*7280*/  DEPBAR.LE SB0, 0x1 ;  /* 0x000080400000791a */ /* 0x004fe80000000000 */
.L_x_105:
[----:B------:R-:W-:Y:S05]  /*7290*/  BSYNC.RECONVERGENT B0 ;  /* 0x0000000000007941 */ /* 0x000fea0003800200 */
.L_x_104:
[----:B------:R-:W-:Y:S01]  /*72a0*/  BAR.SYNC.DEFER_BLOCKING 0x1, 0x80 ;  /* 0x0042000000007b1d */ /* 0x000fe20000010000 */
[----:B------:R-:W-:Y:S01]  /*72b0*/  ISETP.NE.AND P1, PT, R105, RZ, PT ;  /* 0x000000ff6900720c */ /* 0x000fe20003f25270 */
[----:B------:R-:W-:Y:S01]  /*72c0*/  UISETP.GT.U32.AND UP0, UPT, UR50, -0x3, UPT ;  /* 0xfffffffd3200788c */ /* 0x000fe2000bf04070 */
[----:B------:R-:W-:Y:S11]  /*72d0*/  LEA R4, R65, UR48, 0x3 ;  /* 0x0000003041047c11 */ /* 0x000ff6000f8e18ff */
        /* <DEDUP_REMOVED lines=11> */
.L_x_106:
        /* <DEDUP_REMOVED lines=15> */
.L_x_110:
[----:B------:R-:W-:Y:S05]  /*7480*/  BSYNC B0 ;  /* 0x0000000000007941 */ /* 0x000fea0003800000 */
.L_x_109:
[----:B------:R-:W-:Y:S11]  /*7490*/  ISETP.NE.AND P0, PT, R72, RZ, PT ;  /* 0x000000ff4800720c */ /* 0x000ff60003f05270 */
[----:B------:R-:W-:Y:S02]  /*74a0*/  @!UPT UIADD3 URZ, UPT, UPT, URZ, URZ, URZ ;  /* 0x000000fffffff290 */ /* 0x000fe4000fffe0ff */
[----:B--2---:R-:W-:Y:S01]  /*74b0*/  @P0 IADD3 R0, PT, PT, R99, R73, RZ ;  /* 0x0000004963000210 */ /* 0x004fe20007ffe0ff */
[----:B------:R-:W-:Y:S05]  /*74c0*/  @P0 WARPSYNC.ALL ;  /* 0x0000000000000948 */ /* 0x000fea0003800000 */
[----:B------:R3:W4:Y:S04]  /*74d0*/  @P0 LDSM.16.M88.4 R56, [R65+UR48+0x400] ;  /* 0x000400304138083b */ /* 0x0007280008000200 */
[----:B------:R3:W2:Y:S04]  /*74e0*/  @P0 LDSM.16.M88.4 R60, [R2+0x400] ;  /* 0x00040000023c083b */ /* 0x0006a80000000200 */
[----:B------:R3:W1:Y:S04]  /*74f0*/  @P0 LDSM.16.M88.4 R68, [R73+0x400] ;  /* 0x000400004944083b */ /* 0x0006680000000200 */
[----:B------:R3:W1:Y:S02]  /*7500*/  @P0 LDSM.16.M88.4 R76, [R0+0x400] ;  /* 0x00040000004c083b */ /* 0x0006640000000200 */
.L_x_108:
[----:B------:R-:W-:Y:S05]  /*7510*/  BSYNC B1 ;  /* 0x0000000000017941 */ /* 0x000fea0003800000 */
.L_x_107:
        /* <DEDUP_REMOVED lines=21> */
.L_x_112:
[----:B------:R-:W-:Y:S01]  /*7670*/  ISETP.NE.AND P0, PT, R101, RZ, PT ;  /* 0x000000ff6500720c */ /* 0x000fe20003f05270 */
[----:B------:R-:W-:Y:S05]  /*7680*/  WARPSYNC.ALL ;  /* 0x0000000000007948 */ /* 0x000fea0003800000 */
[----:B------:R-:W-:Y:S01]  /*7690*/  R2UR UR4, R48 ;  /* 0x00000000300472ca */ /* 0x000fe200000e0000 */
[--C-:B----4-:R-:W-:Y:S01]  /*76a0*/  HADD2.F32 R0, -RZ, R56.reuse.H0_H0 ;  /* 0x20000038ff007230 */ /* 0x110fe20000004100 */
[----:B------:R-:W-:Y:S01]  /*76b0*/  R2UR UR5, R64 ;  /* 0x00000000400572ca */ /* 0x000fe200000e0000 */
[----:B------:R-:W-:Y:S01]  /*76c0*/  HADD2.F32 R2, -RZ, R56.H1_H1 ;  /* 0x30000038ff027230 */ /* 0x000fe20000004100 */
[----:B------:R-:W-:Y:S01]  /*76d0*/  BSSY.RECONVERGENT B0, `(.L_x_113) ;  /* 0x0000089000007945 */ /* 0x000fe20003800200 */
[--C-:B------:R-:W-:Y:S02]  /*76e0*/  HADD2.F32 R3, -RZ, R57.reuse.H0_H0 ;  /* 0x20000039ff037230 */ /* 0x100fe40000004100 */
[----:B------:R-:W-:Y:S02]  /*76f0*/  HADD2.F32 R48, -RZ, R57.H1_H1 ;  /* 0x30000039ff307230 */ /* 0x000fe40000004100 */
[--C-:B------:R-:W-:Y:S02]  /*7700*/  HADD2.F32 R50, -RZ, R58.reuse.H0_H0 ;  /* 0x2000003aff327230 */ /* 0x100fe40000004100 */
[----:B------:R-:W-:Y:S02]  /*7710*/  HADD2.F32 R51, -RZ, R58.H1_H1 ;  /* 0x3000003aff337230 */ /* 0x000fe40000004100 */
[----:B-1----:R-:W1:Y:S01]  /*7720*/  LDTM.16dp256bit.x8 R4, tmem[UR4+0x80] ;  /* 0x00008004000479ee */ /* 0x002e6200081a0000 */
[----:B------:R-:W-:Y:S01]  /*7730*/  NOP ;  /* 0x0000000000007918 */ /* 0x000fe20000000000 */
[----:B------:R-:W-:Y:S01]  /*7740*/  UIADD3 UR5, UPT, UPT, UR5, 0xb0, URZ ;  /* 0x000000b005057890 */ /* 0x000fe2000fffe0ff */
[--C-:B------:R-:W-:Y:S02]  /*7750*/  HADD2.F32 R52, -RZ, R59.reuse.H0_H0 ;  /* 0x2000003bff347230 */ /* 0x100fe40000004100 */
[----:B------:R-:W-:Y:S01]  /*7760*/  HADD2.F32 R53, -RZ, R59.H1_H1 ;  /* 0x3000003bff357230 */ /* 0x000fe20000004100 */
[----:B------:R-:W-:Y:S01]  /*7770*/  UPRMT UR5, UR37, 0x654, UR5 ;  /* 0x0000065425057896 */ /* 0x000fe20008000005 */
[--C-:B------:R-:W-:Y:S02]  /*7780*/  HADD2.F32 R54, -RZ, R60.reuse.H0_H0 ;  /* 0x2000003cff367230 */ /* 0x100fe40000004100 */
[----:B------:R-:W-:Y:S02]  /*7790*/  HADD2.F32 R55, -RZ, R60.H1_H1 ;  /* 0x3000003cff377230 */ /* 0x000fe40000004100 */
[--C-:B------:R-:W-:Y:S02]  /*77a0*/  HADD2.F32 R56, -RZ, R61.reuse.H0_H0 ;  /* 0x2000003dff387230 */ /* 0x100fe40000004100 */
[----:B------:R-:W-:Y:S02]  /*77b0*/  HADD2.F32 R57, -RZ, R61.H1_H1 ;  /* 0x3000003dff397230 */ /* 0x000fe40000004100 */
[----:B-1----:R-:W-:Y:S01]  /*77c0*/  SYNCS.ARRIVE.TRANS64.RED.A1T0 RZ, [UR5], RZ ;  /* 0x000000ffffff79a7 */ /* 0x002fe20008100405 */
[--C-:B------:R-:W-:Y:S02]  /*77d0*/  HADD2.F32 R58, -RZ, R62.reuse.H0_H0 ;  /* 0x2000003eff3a7230 */ /* 0x100fe40000004100 */
[----:B------:R-:W-:Y:S02]  /*77e0*/  HADD2.F32 R59, -RZ, R62.H1_H1 ;  /* 0x3000003eff3b7230 */ /* 0x000fe40000004100 */
[--C-:B------:R-:W-:Y:S02]  /*77f0*/  HADD2.F32 R60, -RZ, R63.reuse.H0_H0 ;  /* 0x2000003fff3c7230 */ /* 0x100fe40000004100 */
[----:B------:R-:W-:Y:S02]  /*7800*/  HADD2.F32 R61, -RZ, R63.H1_H1 ;  /* 0x3000003fff3d7230 */ /* 0x000fe40000004100 */
[C---:B------:R-:W-:Y:S01]  /*7810*/  FMUL R4, R47.reuse, R4 ;  /* 0x000000042f047220 */ /* 0x040fe20000400000 */
[C---:B------:R-:W-:Y:S01]  /*7820*/  FMUL R5, R47.reuse, R5 ;  /* 0x000000052f057220 */ /* 0x040fe20000400000 */
[C---:B------:R-:W-:Y:S01]  /*7830*/  FMUL R6, R47.reuse, R6 ;  /* 0x000000062f067220 */ /* 0x040fe20000400000 */
[----:B------:R-:W-:Y:S01]  /*7840*/  FMUL R7, R47, R7 ;  /* 0x000000072f077220 */ /* 0x000fe20000400000 */
[C---:B------:R-:W-:Y:S01]  /*7850*/  FFMA R4, R49.reuse, R0, R4 ;  /* 0x0000000031047223 */ /* 0x040fe20000000004 */
[C---:B------:R-:W-:Y:S01]  /*7860*/  FFMA R5, R49.reuse, R2, R5 ;  /* 0x0000000231057223 */ /* 0x040fe20000000005 */
[C---:B------:R-:W-:Y:S01]  /*7870*/  FFMA R6, R49.reuse, R3, R6 ;  /* 0x0000000331067223 */ /* 0x040fe20000000006 */
[----:B------:R-:W-:Y:S01]  /*7880*/  FFMA R7, R49, R48, R7 ;  /* 0x0000003031077223 */ /* 0x000fe20000000007 */
[C---:B------:R-:W-:Y:S01]  /*7890*/  FMUL R8, R47.reuse, R8 ;  /* 0x000000082f087220 */ /* 0x040fe20000400000 */
[----:B------:R-:W-:Y:S01]  /*78a0*/  FMUL R9, R47, R9 ;  /* 0x000000092f097220 */ /* 0x000fe20000400000 */
[----:B------:R-:W-:Y:S01]  /*78b0*/  F2FP.F16.F32.PACK_AB R4, R5, R4 ;  /* 0x000000040504723e */ /* 0x000fe200000000ff */
[----:B------:R-:W-:Y:S01]  /*78c0*/  FMUL R0, R47, R10 ;  /* 0x0000000a2f007220 */ /* 0x000fe20000400000 */
[----:B------:R-:W-:Y:S01]  /*78d0*/  F2FP.F16.F32.PACK_AB R5, R7, R6 ;  /* 0x000000060705723e */ /* 0x000fe200000000ff */
[C---:B------:R-:W-:Y:S01]  /*78e0*/  FFMA R8, R49.reuse, R50, R8 ;  /* 0x0000003231087223 */ /* 0x040fe20000000008 */
[C---:B------:R-:W-:Y:S01]  /*78f0*/  FFMA R9, R49.reuse, R51, R9 ;  /* 0x0000003331097223 */ /* 0x040fe20000000009 */
[----:B------:R-:W-:Y:S01]  /*7900*/  FFMA R0, R49, R52, R0 ;  /* 0x0000003431007223 */ /* 0x000fe20000000000 */
[C---:B------:R-:W-:Y:S01]  /*7910*/  FMUL R2, R47.reuse, R11 ;  /* 0x0000000b2f027220 */ /* 0x040fe20000400000 */
[C---:B------:R-:W-:Y:S01]  /*7920*/  FMUL R3, R47.reuse, R12 ;  /* 0x0000000c2f037220 */ /* 0x040fe20000400000 */
[----:B------:R-:W-:Y:S01]  /*7930*/  FMUL R10, R47, R13 ;  /* 0x0000000d2f0a7220 */ /* 0x000fe20000400000 */
[----:B------:R-:W-:Y:S01]  /*7940*/  F2FP.F16.F32.PACK_AB R6, R9, R8 ;  /* 0x000000080906723e */ /* 0x000fe200000000ff */
[C---:B------:R-:W-:Y:S01]  /*7950*/  FFMA R2, R49.reuse, R53, R2 ;  /* 0x0000003531027223 */ /* 0x040fe20000000002 */
[C---:B------:R-:W-:Y:S01]  /*7960*/  FFMA R3, R49.reuse, R54, R3 ;  /* 0x0000003631037223 */ /* 0x040fe20000000003 */
[----:B------:R-:W-:Y:S01]  /*7970*/  FFMA R10, R49, R55, R10 ;  /* 0x00000037310a7223 */ /* 0x000fe2000000000a */
[C---:B------:R-:W-:Y:S01]  /*7980*/  FMUL R11, R47.reuse, R14 ;  /* 0x0000000e2f0b7220 */ /* 0x040fe20000400000 */
[C---:B------:R-:W-:Y:S01]  /*7990*/  FMUL R15, R47.reuse, R15 ;  /* 0x0000000f2f0f7220 */ /* 0x040fe20000400000 */
[----:B------:R-:W-:Y:S01]  /*79a0*/  F2FP.F16.F32.PACK_AB R7, R2, R0 ;  /* 0x000000000207723e */ /* 0x000fe200000000ff */
[----:B------:R-:W-:Y:S01]  /*79b0*/  FMUL R12, R47, R16 ;  /* 0x000000102f0c7220 */ /* 0x000fe20000400000 */
[----:B------:R-:W-:Y:S01]  /*79c0*/  F2FP.F16.F32.PACK_AB R8, R10, R3 ;  /* 0x000000030a08723e */ /* 0x000fe200000000ff */
[C---:B------:R-:W-:Y:S01]  /*79d0*/  FFMA R11, R49.reuse, R56, R11 ;  /* 0x00000038310b7223 */ /* 0x040fe2000000000b */
[C---:B------:R-:W-:Y:S01]  /*79e0*/  FFMA R15, R49.reuse, R57, R15 ;  /* 0x00000039310f7223 */ /* 0x040fe2000000000f */
[----:B------:R1:W-:Y:S01]  /*79f0*/  STSM.16.M88.4 [R107+0x4400], R4 ;  /* 0x004400046b007844 */ /* 0x0003e20000000200 */
[----:B------:R-:W-:Y:S01]  /*7a00*/  FFMA R12, R49, R58, R12 ;  /* 0x0000003a310c7223 */ /* 0x000fe2000000000c */
[C---:B------:R-:W-:Y:S01]  /*7a10*/  FMUL R13, R47.reuse, R17 ;  /* 0x000000112f0d7220 */ /* 0x040fe20000400000 */
[----:B------:R-:W-:Y:S01]  /*7a20*/  FMUL R14, R47, R18 ;  /* 0x000000122f0e7220 */ /* 0x000fe20000400000 */
[----:B------:R-:W-:Y:S01]  /*7a30*/  F2FP.F16.F32.PACK_AB R9, R15, R11 ;  /* 0x0000000b0f09723e */ /* 0x000fe200000000ff */
[--C-:B------:R-:W-:Y:S02]  /*7a40*/  HADD2.F32 R62, -RZ, R68.reuse.H0_H0 ;  /* 0x20000044ff3e7230 */ /* 0x100fe40000004100 */
[C---:B------:R-:W-:Y:S01]  /*7a50*/  FFMA R13, R49.reuse, R59, R13 ;  /* 0x0000003b310d7223 */ /* 0x040fe2000000000d */
[----:B------:R-:W-:Y:S01]  /*7a60*/  FFMA R14, R49, R60, R14 ;  /* 0x0000003c310e7223 */ /* 0x000fe2000000000e */
[C---:B------:R-:W-:Y:S01]  /*7a70*/  FMUL R19, R47.reuse, R19 ;  /* 0x000000132f137220 */ /* 0x040fe20000400000 */
[----:B------:R-:W-:Y:S02]  /*7a80*/  HADD2.F32 R63, -RZ, R68.H1_H1 ;  /* 0x30000044ff3f7230 */ /* 0x000fe40000004100 */
[----:B------:R-:W-:Y:S01]  /*7a90*/  FMUL R16, R47, R20 ;  /* 0x000000142f107220 */ /* 0x000fe20000400000 */
[----:B------:R-:W-:Y:S01]  /*7aa0*/  F2FP.F16.F32.PACK_AB R10, R13, R12 ;  /* 0x0000000c0d0a723e */ /* 0x000fe200000000ff */
[C---:B------:R-:W-:Y:S01]  /*7ab0*/  FFMA R19, R49.reuse, R61, R19 ;  /* 0x0000003d31137223 */ /* 0x040fe20000000013 */
[--C-:B------:R-:W-:Y:S02]  /*7ac0*/  HADD2.F32 R64, -RZ, R69.reuse.H0_H0 ;  /* 0x20000045ff407230 */ /* 0x100fe40000004100 */
[----:B------:R-:W-:Y:S01]  /*7ad0*/  FFMA R16, R49, R62, R16 ;  /* 0x0000003e31107223 */ /* 0x000fe20000000010 */
[----:B------:R-:W-:Y:S01]  /*7ae0*/  FMUL R17, R47, R21 ;  /* 0x000000152f117220 */ /* 0x000fe20000400000 */
[----:B------:R-:W-:Y:S01]  /*7af0*/  HADD2.F32 R65, -RZ, R69.H1_H1 ;  /* 0x30000045ff417230 */ /* 0x000fe20000004100 */
[----:B------:R-:W-:Y:S01]  /*7b00*/  F2FP.F16.F32.PACK_AB R11, R19, R14 ;  /* 0x0000000e130b723e */ /* 0x000fe200000000ff */
[----:B------:R-:W-:Y:S01]  /*7b10*/  FMUL R18, R47, R22 ;  /* 0x000000162f127220 */ /* 0x000fe20000400000 */
[----:B------:R-:W-:Y:S01]  /*7b20*/  FFMA R17, R49, R63, R17 ;  /* 0x0000003f31117223 */ /* 0x000fe20000000011 */
[--C-:B------:R-:W-:Y:S02]  /*7b30*/  HADD2.F32 R66, -RZ, R70.reuse.H0_H0 ;  /* 0x20000046ff427230 */ /* 0x100fe40000004100 */
[----:B------:R-:W-:Y:S01]  /*7b40*/  FMUL R23, R47, R23 ;  /* 0x000000172f177220 */ /* 0x000fe20000400000 */
[----:B------:R1:W-:Y:S01]  /*7b50*/  STSM.16.M88.4 [R106+0x4400], R8 ;  /* 0x004400086a007844 */ /* 0x0003e20000000200 */
[----:B------:R-:W-:Y:S01]  /*7b60*/  FFMA R18, R49, R64, R18 ;  /* 0x0000004031127223 */ /* 0x000fe20000000012 */
[----:B------:R-:W-:Y:S01]  /*7b70*/  F2FP.F16.F32.PACK_AB R16, R17, R16 ;  /* 0x000000101110723e */ /* 0x000fe200000000ff */
[----:B------:R-:W-:Y:S01]  /*7b80*/  FFMA R23, R49, R65, R23 ;  /* 0x0000004131177223 */ /* 0x000fe20000000017 */
[----:B------:R-:W-:Y:S02]  /*7b90*/  HADD2.F32 R67, -RZ, R70.H1_H1 ;  /* 0x30000046ff437230 */ /* 0x000fe40000004100 */
[C---:B------:R-:W-:Y:S01]  /*7ba0*/  FMUL R20, R47.reuse, R24 ;  /* 0x000000182f147220 */ /* 0x040fe20000400000 */
[--C-:B------:R-:W-:Y:S02]  /*7bb0*/  HADD2.F32 R68, -RZ, R71.reuse.H0_H0 ;  /* 0x20000047ff447230 */ /* 0x100fe40000004100 */
[----:B------:R-:W-:Y:S01]  /*7bc0*/  FMUL R21, R47, R25 ;  /* 0x000000192f157220 */ /* 0x000fe20000400000 */
[----:B------:R-:W-:Y:S01]  /*7bd0*/  F2FP.F16.F32.PACK_AB R17, R23, R18 ;  /* 0x000000121711723e */ /* 0x000fe200000000ff */
[C---:B------:R-:W-:Y:S01]  /*7be0*/  FFMA R20, R49.reuse, R66, R20 ;  /* 0x0000004231147223 */ /* 0x040fe20000000014 */
[----:B------:R-:W-:Y:S02]  /*7bf0*/  HADD2.F32 R69, -RZ, R71.H1_H1 ;  /* 0x30000047ff457230 */ /* 0x000fe40000004100 */
[----:B------:R-:W-:Y:S01]  /*7c00*/  FFMA R21, R49, R67, R21 ;  /* 0x0000004331157223 */ /* 0x000fe20000000015 */
[C---:B------:R-:W-:Y:S01]  /*7c10*/  FMUL R22, R47.reuse, R26 ;  /* 0x0000001a2f167220 */ /* 0x040fe20000400000 */
[--C-:B------:R-:W-:Y:S02]  /*7c20*/  HADD2.F32 R70, -RZ, R76.reuse.H0_H0 ;  /* 0x2000004cff467230 */ /* 0x100fe40000004100 */
[C---:B------:R-:W-:Y:S01]  /*7c30*/  FMUL R27, R47.reuse, R27 ;  /* 0x0000001b2f1b7220 */ /* 0x040fe20000400000 */
[----:B------:R-:W-:Y:S02]  /*7c40*/  HADD2.F32 R71, -RZ, R76.H1_H1 ;  /* 0x3000004cff477230 */ /* 0x000fe40000004100 */
[C---:B------:R-:W-:Y:S01]  /*7c50*/  FMUL R24, R47.reuse, R28 ;  /* 0x0000001c2f187220 */ /* 0x040fe20000400000 */
[--C-:B------:R-:W-:Y:S02]  /*7c60*/  HADD2.F32 R72, -RZ, R77.reuse.H0_H0 ;  /* 0x2000004dff487230 */ /* 0x100fe40000004100 */
[----:B------:R-:W-:Y:S01]  /*7c70*/  FMUL R25, R47, R29 ;  /* 0x0000001d2f197220 */ /* 0x000fe20000400000 */
[----:B------:R-:W-:Y:S01]  /*7c80*/  FFMA R22, R49, R68, R22 ;  /* 0x0000004431167223 */ /* 0x000fe20000000016 */
[----:B------:R-:W-:Y:S02]  /*7c90*/  HADD2.F32 R73, -RZ, R77.H1_H1 ;  /* 0x3000004dff497230 */ /* 0x000fe40000004100 */
[----:B------:R-:W-:Y:S01]  /*7ca0*/  FMUL R26, R47, R30 ;  /* 0x0000001e2f1a7220 */ /* 0x000fe20000400000 */
[----:B------:R-:W-:Y:S01]  /*7cb0*/  FFMA R27, R49, R69, R27 ;  /* 0x00000045311b7223 */ /* 0x000fe2000000001b */
        /* <DEDUP_REMOVED lines=12> */
[----:B------:R-:W-:Y:S01]  /*7d80*/  FMUL R35, R47, R35 ;  /* 0x000000232f237220 */ /* 0x000fe20000400000 */
[C---:B------:R-:W-:Y:S01]  /*7d90*/  FFMA R28, R49.reuse, R74, R28 ;  /* 0x0000004a311c7223 */ /* 0x040fe2000000001c */
[C---:B------:R-:W-:Y:S01]  /*7da0*/  FFMA R29, R49.reuse, R75, R29 ;  /* 0x0000004b311d7223 */ /* 0x040fe2000000001d */
[C---:B------:R-:W-:Y:S01]  /*7db0*/  FFMA R30, R49.reuse, R76, R30 ;  /* 0x0000004c311e7223 */ /* 0x040fe2000000001e */
        /* <DEDUP_REMOVED lines=26> */
.L_x_114:
[----:B------:R-:W-:Y:S05]  /*7f60*/  BSYNC.RECONVERGENT B0 ;  /* 0x0000000000007941 */ /* 0x000fea0003800200 */
.L_x_113:
[----:B------:R-:W-:Y:S01]  /*7f70*/  BAR.SYNC.DEFER_BLOCKING 0x1, 0x80 ;  /* 0x0042000000007b1d */ /* 0x000fe20000010000 */
[----:B------:R-:W-:Y:S01]  /*7f80*/  UIADD3 UR4, UPT, UPT, UR50, 0x1, URZ ;  /* 0x0000000132047890 */ /* 0x000fe2000fffe0ff */
[----:B------:R-:W-:Y:S03]  /*7f90*/  IADD3 R46, PT, PT, R46, 0x1, RZ ;  /* 0x000000012e2e7810 */ /* 0x000fe60007ffe0ff */
[----:B------:R-:W-:Y:S09]  /*7fa0*/  UISETP.GT.U32.AND UP0, UPT, UR4, -0x3, UPT ;  /* 0xfffffffd0400788c */ /* 0x000ff2000bf04070 */
[----:B------:R-:W-:Y:S05]  /*7fb0*/  BRA.U UP0, `(.L_x_115) ;  /* 0x0000000100287547 */ /* 0x000fea000b800000 */
[----:B------:R-:W-:Y:S01]  /*7fc0*/  ISETP.NE.AND P0, PT, R105, RZ, PT ;  /* 0x000000ff6900720c */ /* 0x000fe20003f05270 */
[----:B------:R-:W-:Y:S01]  /*7fd0*/  IMAD.U32 R2, RZ, RZ, UR49 ;  /* 0x00000031ff027e24 */ /* 0x000fe2000f8e00ff */
[----:B------:R-:W-:Y:S01]  /*7fe0*/  UIADD3 UR49, UPT, UPT, UR49, 0x1, URZ ;  /* 0x0000000131317890 */ /* 0x000fe2000fffe0ff */
[----:B------:R-:W-:Y:S03]  /*7ff0*/  IMAD.U32 R0, RZ, RZ, UR37 ;  /* 0x00000025ff007e24 */ /* 0x000fe6000f8e00ff */
[----:B------:R-:W-:Y:S04]  /*8000*/  UISETP.NE.AND UP0, UPT, UR49, 0x3, UPT ;  /* 0x000000033100788c */ /* 0x000fe8000bf05270 */
[----:B------:R-:W-:Y:S03]  /*8010*/  USEL UR49, UR49, URZ, UP0 ;  /* 0x000000ff31317287 */ /* 0x000fe60008000000 */
[----:B------:R-:W-:Y:S05]  /*8020*/  @P0 LEA R2, R2, UR48, 0x3 ;  /* 0x0000003002020c11 */ /* 0x000fea000f8e18ff */
[----:B------:R-:W-:Y:S05]  /*8030*/  @P0 VIADD R2, R2, 0x48 ;  /* 0x0000004802020836 */ /* 0x000fea0000000000 */
[----:B------:R-:W-:Y:S04]  /*8040*/  @P0 PRMT R0, R0, 0x654, R2 ;  /* 0x0000065400000816 */ /* 0x000fe80000000002 */
[----:B------:R2:W-:Y:S03]  /*8050*/  @P0 SYNCS.ARRIVE.TRANS64.RED.A1T0 RZ, [R0+URZ], RZ ;  /* 0x000000ff00ff09a7 */ /* 0x0005e600081004ff */
.L_x_115:
[----:B------:R-:W-:Y:S01]  /*8060*/  ISETP.NE.AND P2, PT, R102, RZ, PT ;  /* 0x000000ff6600720c */ /* 0x000fe20003f45270 */
[----:B------:R-:W-:Y:S01]  /*8070*/  UIADD3 UR50, UPT, UPT, UR50, 0x3, URZ ;  /* 0x0000000332327890 */ /* 0x000fe2000fffe0ff */
[----:B------:R-:W-:Y:S01]  /*8080*/  ISETP.NE.AND P0, PT, R104, 0x2, PT ;  /* 0x000000026800780c */ /* 0x000fe20003f05270 */
[----:B------:R-:W-:Y:S01]  /*8090*/  IMAD.IADD R14, R44, 0x1, R86 ;  /* 0x000000012c0e7824 */ /* 0x000fe200078e0256 */
[----:B------:R-:W-:Y:S01]  /*80a0*/  ISETP.NE.AND P1, PT, R46, 0x4, PT ;  /* 0x000000042e00780c */ /* 0x000fe20003f25270 */
[----:B------:R-:W-:Y:S01]  /*80b0*/  IMAD.IADD R15, R45, 0x1, R87 ;  /* 0x000000012d0f7824 */ /* 0x000fe200078e0257 */
[----:B------:R-:W-:Y:S02]  /*80c0*/  SEL R2, RZ, 0x1, P0 ;  /* 0x00000001ff027807 */ /* 0x000fe40000000000 */
[----:B--2---:R-:W-:Y:S02]  /*80d0*/  SEL R0, RZ, 0x1, P1 ;  /* 0x00000001ff007807 */ /* 0x004fe40000800000 */
[----:B------:R-:W-:Y:S02]  /*80e0*/  LOP3.LUT R96, R96, R2, RZ, 0x3c, !PT ;  /* 0x0000000260607212 */ /* 0x000fe400078e3cff */
[----:B------:R-:W-:Y:S02]  /*80f0*/  LOP3.LUT R97, R97, R0, RZ, 0x3c, !PT ;  /* 0x0000000061617212 */ /* 0x000fe400078e3cff */
[----:B------:R-:W-:Y:S02]  /*8100*/  @P2 R2UR UR36, R95 ;  /* 0x000000005f2422ca */ /* 0x000fe400000e0000 */
[----:B------:R-:W-:Y:S02]  /*8110*/  SEL R104, R104, RZ, P0 ;  /* 0x000000ff68687207 */ /* 0x000fe40000000000 */
[----:B------:R-:W-:Y:S01]  /*8120*/  SEL R46, R46, RZ, P1 ;  /* 0x000000ff2e2e7207 */ /* 0x000fe20000800000 */
[----:B------:R-:W-:Y:S10]  /*8130*/  @P2 BRA `(.L_x_116) ;  /* 0xffffffcc00142947 */ /* 0x000ff4000383ffff */
[----:B------:R-:W-:-:S09]  /*8140*/  UISETP.NE.AND UP0, UPT, UR51, URZ, UPT ;  /* 0x000000ff3300728c */ /* 0x000fd2000bf05270 */
[----:B------:R-:W-:Y:S05]  /*8150*/  BRA.U !UP0, `(.L_x_117) ;  /* 0x0000000108487547 */ /* 0x000fea000b800000 */
[----:B------:R-:W2:Y:S02]  /*8160*/  LDCU.64 UR4, c[0x0][0x890] ;  /* 0x00011200ff0477ac */ /* 0x000ea40008000a00 */
[----:B--2---:R-:W-:-:S04]  /*8170*/  UISETP.NE.U32.AND UP0, UPT, UR4, URZ, UPT ;  /* 0x000000ff0400728c */ /* 0x004fc8000bf05070 */
[----:B------:R-:W-:-:S09]  /*8180*/  UISETP.NE.AND.EX UP0, UPT, UR5, URZ, UPT, UP0 ;  /* 0x000000ff0500728c */ /* 0x000fd2000bf05300 */
[----:B------:R-:W-:Y:S05]  /*8190*/  BRA.U UP0, `(.L_x_118) ;  /* 0x00000001000c7547 */ /* 0x000fea000b800000 */
[----:B------:R-:W-:-:S13]  /*81a0*/  FSETP.NEU.AND P0, PT, R49, RZ, PT ;  /* 0x000000ff3100720b */ /* 0x000fda0003f0d000 */
[----:B------:R-:W-:Y:S05]  /*81b0*/  @!P0 EXIT ;  /* 0x000000000000894d */ /* 0x000fea0003800000 */
[----:B------:R-:W-:Y:S05]  /*81c0*/  BRA `(.L_x_117) ;  /* 0x00000000002c7947 */ /* 0x000fea0003800000 */
.L_x_118:
[----:B------:R-:W-:Y:S01]  /*81d0*/  ISETP.NE.AND P0, PT, R103, RZ, PT ;  /* 0x000000ff6700720c */ /* 0x000fe20003f05270 */
[----:B------:R-:W-:-:S12]  /*81e0*/  BSSY.RECONVERGENT B0, `(.L_x_117) ;  /* 0x0000009000007945 */ /* 0x000fd80003800200 */
[----:B------:R-:W-:Y:S05]  /*81f0*/  @P0 BRA `(.L_x_119) ;  /* 0x0000000000140947 */ /* 0x000fea0003800000 */
[----:B------:R-:W2:Y:S02]  /*8200*/  LDCU.64 UR4, c[0x0][0x888] ;  /* 0x00011100ff0477ac */ /* 0x000ea40008000a00 */
[----:B--2---:R-:W-:-:S04]  /*8210*/  ISETP.NE.U32.AND P0, PT, RZ, UR4, PT ;  /* 0x00000004ff007c0c */ /* 0x004fc8000bf05070 */
[----:B------:R-:W-:-:S13]  /*8220*/  ISETP.NE.AND.EX P0, PT, RZ, UR5, PT, P0 ;  /* 0x00000005ff007c0c */ /* 0x000fda000bf05300 */
[----:B------:R-:W-:Y:S05]  /*8230*/  @!P0 EXIT ;  /* 0x000000000000894d */ /* 0x000fea0003800000 */
[----:B------:R-:W-:Y:S05]  /*8240*/  BRA `(.L_x_120) ;  /* 0x0000000000087947 */ /* 0x000fea0003800000 */
.L_x_119:
[----:B------:R-:W-:-:S13]  /*8250*/  FSETP.NEU.AND P0, PT, R49, RZ, PT ;  /* 0x000000ff3100720b */ /* 0x000fda0003f0d000 */
[----:B------:R-:W-:Y:S05]  /*8260*/  @!P0 EXIT ;  /* 0x000000000000894d */ /* 0x000fea0003800000 */
.L_x_120:
[----:B------:R-:W-:Y:S05]  /*8270*/  BSYNC.RECONVERGENT B0 ;  /* 0x0000000000007941 */ /* 0x000fea0003800200 */
.L_x_117:
[----:B------:R-:W-:Y:S01]  /*8280*/  ULEA UR4, UR49, UR48, 0x3 ;  /* 0x0000003031047291 */ /* 0x000fe2000f8e18ff */
[----:B------:R-:W-:-:S04]  /*8290*/  DEPBAR.LE SB0, 0x0 ;  /* 0x000080000000791a */ /* 0x000fc80000000000 */
[----:B------:R-:W-:-:S04]  /*82a0*/  UIADD3 UR4, UPT, UPT, UR4, 0x48, URZ ;  /* 0x0000004804047890 */ /* 0x000fc8000fffe0ff */
[----:B------:R-:W-:-:S09]  /*82b0*/  UPRMT UR4, UR37, 0x654, UR4 ;  /* 0x0000065425047896 */ /* 0x000fd20008000004 */
[----:B------:R-:W-:Y:S01]  /*82c0*/  SYNCS.ARRIVE.TRANS64.RED.A1T0 RZ, [UR4], RZ ;  /* 0x000000ffffff79a7 */ /* 0x000fe20008100404 */
[----:B------:R-:W-:Y:S05]  /*82d0*/  EXIT ;  /* 0x000000000000794d */ /* 0x000fea0003800000 */
.L_x_19:
[----:B--2---:R2:W1:Y:S02]  /*82e0*/  SYNCS.PHASECHK.TRANS64.TRYWAIT P0, [R2+URZ+0xe0], R3 ;  /* 0x0000e003020075a7 */ /* 0x00446400080011ff */
[----:B-1----:R-:W-:Y:S05]  /*82f0*/  @!P0 NANOSLEEP.SYNCS 0x989680 ;  /* 0x009896800000895d */ /* 0x002fea0003900000 */
[----:B------:R-:W1:Y:S02]  /*8300*/  @!P0 SYNCS.PHASECHK.TRANS64 P0, [R2+URZ+0xe0], R3 ;  /* 0x0000e003020085a7 */ /* 0x000e6400080010ff */
[----:B-1----:R-:W-:Y:S05]  /*8310*/  @!P0 BRA `(.L_x_19) ;  /* 0xfffffffc00f08947 */ /* 0x002fea000383ffff */
[----:B------:R-:W-:Y:S05]  /*8320*/  BRA `(.L_x_121) ;  /* 0xffffff90009c7947 */ /* 0x000fea000383ffff */
.L_x_22:
[----:B-1----:R-:W-:Y:S07]  /*8330*/  MOV R2, UR33 ;  /* 0x0000002100027c02 */ /* 0x002fee0008000f00 */
.L_x_122:
[----:B-1----:R1:W2:Y:S02]  /*8340*/  SYNCS.PHASECHK.TRANS64.TRYWAIT P0, [R2+URZ+0x18], R4 ;  /* 0x00001804020075a7 */ /* 0x0022a400080011ff */
[----:B--2---:R-:W-:Y:S05]  /*8350*/  @!P0 NANOSLEEP.SYNCS 0x989680 ;  /* 0x009896800000895d */ /* 0x004fea0003900000 */
[----:B------:R-:W2:Y:S02]  /*8360*/  @!P0 SYNCS.PHASECHK.TRANS64 P0, [R2+URZ+0x18], R4 ;  /* 0x00001804020085a7 */ /* 0x000ea400080010ff */
[----:B--2---:R-:W-:Y:S05]  /*8370*/  @!P0 BRA `(.L_x_122) ;  /* 0xfffffffc00f08947 */ /* 0x004fea000383ffff */
[----:B------:R-:W-:Y:S05]  /*8380*/  BRA `(.L_x_21) ;  /* 0xffffff9000ec7947 */ /* 0x000fea000383ffff */
.L_x_28:
[----:B-1----:R-:W-:Y:S07]  /*8390*/  MOV R2, UR33 ;  /* 0x0000002100027c02 */ /* 0x002fee0008000f00 */
.L_x_123:
[----:B-1----:R1:W2:Y:S02]  /*83a0*/  SYNCS.PHASECHK.TRANS64.TRYWAIT P0, [R2+URZ+0x18], R4 ;  /* 0x00001804020075a7 */ /* 0x0022a400080011ff */
[----:B--2---:R-:W-:Y:S05]  /*83b0*/  @!P0 NANOSLEEP.SYNCS 0x989680 ;  /* 0x009896800000895d */ /* 0x004fea0003900000 */
[----:B------:R-:W2:Y:S02]  /*83c0*/  @!P0 SYNCS.PHASECHK.TRANS64 P0, [R2+URZ+0x18], R4 ;  /* 0x00001804020085a7 */ /* 0x000ea400080010ff */
[----:B--2---:R-:W-:Y:S05]  /*83d0*/  @!P0 BRA `(.L_x_123) ;  /* 0xfffffffc00f08947 */ /* 0x004fea000383ffff */
[----:B------:R-:W-:Y:S05]  /*83e0*/  BRA `(.L_x_27) ;  /* 0xffffff9400c47947 */ /* 0x000fea000383ffff */
.L_x_32:
[----:B-1----:R1:W2:Y:S02]  /*83f0*/  SYNCS.PHASECHK.TRANS64.TRYWAIT P0, [R2+URZ+0x70], R3 ;  /* 0x00007003020075a7 */ /* 0x0022a400080011ff */
[----:B--2---:R-:W-:Y:S05]  /*8400*/  @!P0 NANOSLEEP.SYNCS 0x989680 ;  /* 0x009896800000895d */ /* 0x004fea0003900000 */
[----:B------:R-:W2:Y:S02]  /*8410*/  @!P0 SYNCS.PHASECHK.TRANS64 P0, [R2+URZ+0x70], R3 ;  /* 0x00007003020085a7 */ /* 0x000ea400080010ff */
[----:B--2---:R-:W-:Y:S05]  /*8420*/  @!P0 BRA `(.L_x_32) ;  /* 0xfffffffc00f08947 */ /* 0x004fea000383ffff */
[----:B------:R-:W-:Y:S05]  /*8430*/  BRA `(.L_x_124) ;  /* 0xffffff98007c7947 */ /* 0x000fea000383ffff */
.L_x_36:
[----:B----4-:R-:W-:-:S07]  /*8440*/  MOV R0, UR5 ;  /* 0x0000000500007c02 */ /* 0x010fce0008000f00 */
.L_x_125:
[----:B-1----:R1:W2:Y:S02]  /*8450*/  SYNCS.PHASECHK.TRANS64.TRYWAIT P0, [R0+URZ], R2 ;  /* 0x00000002000075a7 */ /* 0x0022a400080011ff */
[----:B--2---:R-:W-:Y:S05]  /*8460*/  @!P0 NANOSLEEP.SYNCS 0x989680 ;  /* 0x009896800000895d */ /* 0x004fea0003900000 */
[----:B------:R-:W2:Y:S02]  /*8470*/  @!P0 SYNCS.PHASECHK.TRANS64 P0, [R0+URZ], R2 ;  /* 0x00000002000085a7 */ /* 0x000ea400080010ff */
[----:B--2---:R-:W-:Y:S05]  /*8480*/  @!P0 BRA `(.L_x_125) ;  /* 0xfffffffc00f08947 */ /* 0x004fea000383ffff */
[----:B------:R-:W-:Y:S05]  /*8490*/  BRA `(.L_x_126) ;  /* 0xffffff9c00ec7947 */ /* 0x000fea000383ffff */
.L_x_37:
[----:B----4-:R-:W-:-:S07]  /*84a0*/  MOV R0, UR5 ;  /* 0x0000000500007c02 */ /* 0x010fce0008000f00 */
.L_x_127:
[----:B-1----:R1:W2:Y:S02]  /*84b0*/  SYNCS.PHASECHK.TRANS64.TRYWAIT P0, [R0+URZ], R2 ;  /* 0x00000002000075a7 */ /* 0x0022a400080011ff */
[----:B--2---:R-:W-:Y:S05]  /*84c0*/  @!P0 NANOSLEEP.SYNCS 0x989680 ;  /* 0x009896800000895d */ /* 0x004fea0003900000 */
[----:B------:R-:W2:Y:S02]  /*84d0*/  @!P0 SYNCS.PHASECHK.TRANS64 P0, [R0+URZ], R2 ;  /* 0x00000002000085a7 */ /* 0x000ea400080010ff */
[----:B--2---:R-:W-:Y:S05]  /*84e0*/  @!P0 BRA `(.L_x_127) ;  /* 0xfffffffc00f08947 */ /* 0x004fea000383ffff */
[----:B------:R-:W-:Y:S05]  /*84f0*/  BRA `(.L_x_128) ;  /* 0xffffff9c00f87947 */ /* 0x000fea000383ffff */
.L_x_40:
[----:B-1----:R1:W2:Y:S02]  /*8500*/  SYNCS.PHASECHK.TRANS64.TRYWAIT P0, [R0+URZ+0xd0], R4 ;  /* 0x0000d004000075a7 */ /* 0x0022a400080011ff */
[----:B--2---:R-:W-:Y:S05]  /*8510*/  @!P0 NANOSLEEP.SYNCS 0x989680 ;  /* 0x009896800000895d */ /* 0x004fea0003900000 */
[----:B------:R-:W2:Y:S02]  /*8520*/  @!P0 SYNCS.PHASECHK.TRANS64 P0, [R0+URZ+0xd0], R4 ;  /* 0x0000d004000085a7 */ /* 0x000ea400080010ff */
[----:B--2---:R-:W-:Y:S05]  /*8530*/  @!P0 BRA `(.L_x_40) ;  /* 0xfffffffc00f08947 */ /* 0x004fea000383ffff */
[----:B------:R-:W-:Y:S05]  /*8540*/  BRA `(.L_x_129) ;  /* 0xffffffa000547947 */ /* 0x000fea000383ffff */
.L_x_41:
[----:B------:R-:W-:-:S07]  /*8550*/  MOV R0, UR5 ;  /* 0x0000000500007c02 */ /* 0x000fce0008000f00 */
.L_x_130:
[----:B-1----:R1:W2:Y:S02]  /*8560*/  SYNCS.PHASECHK.TRANS64.TRYWAIT P0, [R0+URZ+0x80], R5 ;  /* 0x00008005000075a7 */ /* 0x0022a400080011ff */
[----:B--2---:R-:W-:Y:S05]  /*8570*/  @!P0 NANOSLEEP.SYNCS 0x989680 ;  /* 0x009896800000895d */ /* 0x004fea0003900000 */
[----:B------:R-:W2:Y:S02]  /*8580*/  @!P0 SYNCS.PHASECHK.TRANS64 P0, [R0+URZ+0x80], R5 ;  /* 0x00008005000085a7 */ /* 0x000ea400080010ff */
[----:B--2---:R-:W-:Y:S05]  /*8590*/  @!P0 BRA `(.L_x_130) ;  /* 0xfffffffc00f08947 */ /* 0x004fea000383ffff */
[----:B------:R-:W-:Y:S05]  /*85a0*/  BRA `(.L_x_131) ;  /* 0xffffffa000647947 */ /* 0x000fea000383ffff */
.L_x_42:
[----:B-1----:R1:W2:Y:S02]  /*85b0*/  SYNCS.PHASECHK.TRANS64.TRYWAIT P1, [R0+URZ+0x70], R4 ;  /* 0x00007004000075a7 */ /* 0x0022a400080211ff */
[----:B--2---:R-:W-:Y:S05]  /*85c0*/  @!P1 NANOSLEEP.SYNCS 0x989680 ;  /* 0x009896800000995d */ /* 0x004fea0003900000 */
[----:B------:R-:W2:Y:S02]  /*85d0*/  @!P1 SYNCS.PHASECHK.TRANS64 P1, [R0+URZ+0x70], R4 ;  /* 0x00007004000095a7 */ /* 0x000ea400080210ff */
[----:B--2---:R-:W-:Y:S05]  /*85e0*/  @!P1 BRA `(.L_x_42) ;  /* 0xfffffffc00f09947 */ /* 0x004fea000383ffff */
[----:B------:R-:W-:Y:S05]  /*85f0*/  BRA `(.L_x_132) ;  /* 0xffffffa000947947 */ /* 0x000fea000383ffff */
.L_x_45:
[----:B------:R-:W-:-:S07]  /*8600*/  MOV R0, UR5 ;  /* 0x0000000500007c02 */ /* 0x000fce0008000f00 */
.L_x_133:
[----:B-1----:R1:W2:Y:S02]  /*8610*/  SYNCS.PHASECHK.TRANS64.TRYWAIT P0, [R0+URZ+0x80], R2 ;  /* 0x00008002000075a7 */ /* 0x0022a400080011ff */
[----:B--2---:R-:W-:Y:S05]  /*8620*/  @!P0 NANOSLEEP.SYNCS 0x989680 ;  /* 0x009896800000895d */ /* 0x004fea0003900000 */
[----:B------:R-:W2:Y:S02]  /*8630*/  @!P0 SYNCS.PHASECHK.TRANS64 P0, [R0+URZ+0x80], R2 ;  /* 0x00008002000085a7 */ /* 0x000ea400080010ff */
[----:B--2---:R-:W-:Y:S05]  /*8640*/  @!P0 BRA `(.L_x_133) ;  /* 0xfffffffc00f08947 */ /* 0x004fea000383ffff */
[----:B------:R-:W-:Y:S05]  /*8650*/  BRA `(.L_x_44) ;  /* 0xffffffa000e87947 */ /* 0x000fea000383ffff */
.L_x_52:
[----:B-1----:R1:W2:Y:S02]  /*8660*/  SYNCS.PHASECHK.TRANS64.TRYWAIT P1, [R0+URZ+0x70], R2 ;  /* 0x00007002000075a7 */ /* 0x0022a400080211ff */
[----:B--2---:R-:W-:Y:S05]  /*8670*/  @!P1 NANOSLEEP.SYNCS 0x989680 ;  /* 0x009896800000995d */ /* 0x004fea0003900000 */
[----:B------:R-:W2:Y:S02]  /*8680*/  @!P1 SYNCS.PHASECHK.TRANS64 P1, [R0+URZ+0x70], R2 ;  /* 0x00007002000095a7 */ /* 0x000ea400080210ff */
[----:B--2---:R-:W-:Y:S05]  /*8690*/  @!P1 BRA `(.L_x_52) ;  /* 0xfffffffc00f09947 */ /* 0x004fea000383ffff */
[----:B------:R-:W-:Y:S05]  /*86a0*/  BRA `(.L_x_134) ;  /* 0xffffffa800787947 */ /* 0x000fea000383ffff */
.L_x_53:
[----:B------:R-:W-:-:S07]  /*86b0*/  MOV R2, UR14 ;  /* 0x0000000e00027c02 */ /* 0x000fce0008000f00 */
.L_x_135:
[----:B-1----:R1:W2:Y:S02]  /*86c0*/  SYNCS.PHASECHK.TRANS64.TRYWAIT P0, [R2+URZ+0xb0], R0 ;  /* 0x0000b000020075a7 */ /* 0x0022a400080011ff */
[----:B--2---:R-:W-:Y:S05]  /*86d0*/  @!P0 NANOSLEEP.SYNCS 0x989680 ;  /* 0x009896800000895d */ /* 0x004fea0003900000 */
[----:B------:R-:W2:Y:S02]  /*86e0*/  @!P0 SYNCS.PHASECHK.TRANS64 P0, [R2+URZ+0xb0], R0 ;  /* 0x0000b000020085a7 */ /* 0x000ea400080010ff */
[----:B--2---:R-:W-:Y:S05]  /*86f0*/  @!P0 BRA `(.L_x_135) ;  /* 0xfffffffc00f08947 */ /* 0x004fea000383ffff */
[----:B------:R-:W-:Y:S05]  /*8700*/  BRA `(.L_x_136) ;  /* 0xffffffa800c47947 */ /* 0x000fea000383ffff */
.L_x_56:
[----:B------:R-:W-:Y:S07]  /*8710*/  MOV R0, UR19 ;  /* 0x0000001300007c02 */ /* 0x000fee0008000f00 */
.L_x_137:
[----:B-1----:R1:W2:Y:S02]  /*8720*/  SYNCS.PHASECHK.TRANS64.TRYWAIT P0, [R0+URZ], R2 ;  /* 0x00000002000075a7 */ /* 0x0022a400080011ff */
[----:B--2---:R-:W-:Y:S05]  /*8730*/  @!P0 NANOSLEEP.SYNCS 0x989680 ;  /* 0x009896800000895d */ /* 0x004fea0003900000 */
[----:B------:R-:W2:Y:S02]  /*8740*/  @!P0 SYNCS.PHASECHK.TRANS64 P0, [R0+URZ], R2 ;  /* 0x00000002000085a7 */ /* 0x000ea400080010ff */
[----:B--2---:R-:W-:Y:S05]  /*8750*/  @!P0 BRA `(.L_x_137) ;  /* 0xfffffffc00f08947 */ /* 0x004fea000383ffff */
[----:B------:R-:W-:Y:S05]  /*8760*/  BRA `(.L_x_55) ;  /* 0xffffffa800e07947 */ /* 0x000fea000383ffff */
.L_x_59:
[----:B------:R-:W-:-:S07]  /*8770*/  MOV R0, UR5 ;  /* 0x0000000500007c02 */ /* 0x000fce0008000f00 */
.L_x_138:
[----:B--2---:R2:W3:Y:S02]  /*8780*/  SYNCS.PHASECHK.TRANS64.TRYWAIT P0, [R0+URZ], R2 ;  /* 0x00000002000075a7 */ /* 0x0044e400080011ff */
[----:B---3--:R-:W-:Y:S05]  /*8790*/  @!P0 NANOSLEEP.SYNCS 0x989680 ;  /* 0x009896800000895d */ /* 0x008fea0003900000 */
[----:B------:R-:W3:Y:S02]  /*87a0*/  @!P0 SYNCS.PHASECHK.TRANS64 P0, [R0+URZ], R2 ;  /* 0x00000002000085a7 */ /* 0x000ee400080010ff */
[----:B---3--:R-:W-:Y:S05]  /*87b0*/  @!P0 BRA `(.L_x_138) ;  /* 0xfffffffc00f08947 */ /* 0x008fea000383ffff */
[----:B------:R-:W-:Y:S05]  /*87c0*/  BRA `(.L_x_139) ;  /* 0xffffffb0000c7947 */ /* 0x000fea000383ffff */
.L_x_60:
[----:B------:R-:W-:-:S07]  /*87d0*/  MOV R0, UR5 ;  /* 0x0000000500007c02 */ /* 0x000fce0008000f00 */
.L_x_140:
[----:B--2---:R2:W3:Y:S02]  /*87e0*/  SYNCS.PHASECHK.TRANS64.TRYWAIT P0, [R0+URZ], R3 ;  /* 0x00000003000075a7 */ /* 0x0044e400080011ff */
[----:B---3--:R-:W-:Y:S05]  /*87f0*/  @!P0 NANOSLEEP.SYNCS 0x989680 ;  /* 0x009896800000895d */ /* 0x008fea0003900000 */
[----:B------:R-:W3:Y:S02]  /*8800*/  @!P0 SYNCS.PHASECHK.TRANS64 P0, [R0+URZ], R3 ;  /* 0x00000003000085a7 */ /* 0x000ee400080010ff */
[----:B---3--:R-:W-:Y:S05]  /*8810*/  @!P0 BRA `(.L_x_140) ;  /* 0xfffffffc00f08947 */ /* 0x008fea000383ffff */
[----:B------:R-:W-:Y:S05]  /*8820*/  BRA `(.L_x_141) ;  /* 0xffffffb000187947 */ /* 0x000fea000383ffff */
.L_x_61:
[----:B------:R-:W-:-:S07]  /*8830*/  MOV R0, UR5 ;  /* 0x0000000500007c02 */ /* 0x000fce0008000f00 */
.L_x_142:
[----:B--2---:R2:W3:Y:S02]  /*8840*/  SYNCS.PHASECHK.TRANS64.TRYWAIT P0, [R0+URZ], R3 ;  /* 0x00000003000075a7 */ /* 0x0044e400080011ff */
[----:B---3--:R-:W-:Y:S05]  /*8850*/  @!P0 NANOSLEEP.SYNCS 0x989680 ;  /* 0x009896800000895d */ /* 0x008fea0003900000 */
[----:B------:R-:W3:Y:S02]  /*8860*/  @!P0 SYNCS.PHASECHK.TRANS64 P0, [R0+URZ], R3 ;  /* 0x00000003000085a7 */ /* 0x000ee400080010ff */
[----:B---3--:R-:W-:Y:S05]  /*8870*/  @!P0 BRA `(.L_x_142) ;  /* 0xfffffffc00f08947 */ /* 0x008fea000383ffff */
[----:B------:R-:W-:Y:S05]  /*8880*/  BRA `(.L_x_143) ;  /* 0xffffffb000247947 */ /* 0x000fea000383ffff */
.L_x_62:
[----:B--2---:R-:W-:-:S07]  /*8890*/  MOV R0, UR6 ;  /* 0x0000000600007c02 */ /* 0x004fce0008000f00 */
.L_x_144:
[----:B--2---:R2:W3:Y:S02]  /*88a0*/  SYNCS.PHASECHK.TRANS64.TRYWAIT P0, [R0+URZ], R2 ;  /* 0x00000002000075a7 */ /* 0x0044e400080011ff */
[----:B---3--:R-:W-:Y:S05]  /*88b0*/  @!P0 NANOSLEEP.SYNCS 0x989680 ;  /* 0x009896800000895d */ /* 0x008fea0003900000 */
[----:B------:R-:W3:Y:S02]  /*88c0*/  @!P0 SYNCS.PHASECHK.TRANS64 P0, [R0+URZ], R2 ;  /* 0x00000002000085a7 */ /* 0x000ee400080010ff */
[----:B---3--:R-:W-:Y:S05]  /*88d0*/  @!P0 BRA `(.L_x_144) ;  /* 0xfffffffc00f08947 */ /* 0x008fea000383ffff */
[----:B------:R-:W-:Y:S05]  /*88e0*/  BRA `(.L_x_145) ;  /* 0xffffffb000307947 */ /* 0x000fea000383ffff */
.L_x_67:
[----:B--2---:R2:W3:Y:S02]  /*88f0*/  SYNCS.PHASECHK.TRANS64.TRYWAIT P0, [R0+URZ+0x70], R2 ;  /* 0x00007002000075a7 */ /* 0x0044e400080011ff */
[----:B---3--:R-:W-:Y:S05]  /*8900*/  @!P0 NANOSLEEP.SYNCS 0x989680 ;  /* 0x009896800000895d */ /* 0x008fea0003900000 */
[----:B------:R-:W3:Y:S02]  /*8910*/  @!P0 SYNCS.PHASECHK.TRANS64 P0, [R0+URZ+0x70], R2 ;  /* 0x00007002000085a7 */ /* 0x000ee400080010ff */
[----:B---3--:R-:W-:Y:S05]  /*8920*/  @!P0 BRA `(.L_x_67) ;  /* 0xfffffffc00f08947 */ /* 0x008fea000383ffff */
[----:B------:R-:W-:Y:S05]  /*8930*/  BRA `(.L_x_146) ;  /* 0xffffffb400387947 */ /* 0x000fea000383ffff */
.L_x_70:
[----:B------:R-:W-:Y:S07]  /*8940*/  MOV R0, UR7 ;  /* 0x0000000700007c02 */ /* 0x000fee0008000f00 */
.L_x_147:
[----:B--2---:R2:W3:Y:S02]  /*8950*/  SYNCS.PHASECHK.TRANS64.TRYWAIT P0, [R0+URZ+0x68], R2 ;  /* 0x00006802000075a7 */ /* 0x0044e400080011ff */
[----:B---3--:R-:W-:Y:S05]  /*8960*/  @!P0 NANOSLEEP.SYNCS 0x989680 ;  /* 0x009896800000895d */ /* 0x008fea0003900000 */
[----:B------:R-:W3:Y:S02]  /*8970*/  @!P0 SYNCS.PHASECHK.TRANS64 P0, [R0+URZ+0x68], R2 ;  /* 0x00006802000085a7 */ /* 0x000ee400080010ff */
[----:B---3--:R-:W-:Y:S05]  /*8980*/  @!P0 BRA `(.L_x_147) ;  /* 0xfffffffc00f08947 */ /* 0x008fea000383ffff */
[----:B------:R-:W-:Y:S05]  /*8990*/  BRA `(.L_x_69) ;  /* 0xffffffb800187947 */ /* 0x000fea000383ffff */
.L_x_73:
[----:B------:R-:W-:Y:S07]  /*89a0*/  MOV R0, UR7 ;  /* 0x0000000700007c02 */ /* 0x000fee0008000f00 */
.L_x_148:
[----:B-1----:R1:W2:Y:S02]  /*89b0*/  SYNCS.PHASECHK.TRANS64.TRYWAIT P0, [R0+URZ+0x48], R14 ;  /* 0x0000480e000075a7 */ /* 0x0022a400080011ff */
[----:B--2---:R-:W-:Y:S05]  /*89c0*/  @!P0 NANOSLEEP.SYNCS 0x989680 ;  /* 0x009896800000895d */ /* 0x004fea0003900000 */
[----:B------:R-:W2:Y:S02]  /*89d0*/  @!P0 SYNCS.PHASECHK.TRANS64 P0, [R0+URZ+0x48], R14 ;  /* 0x0000480e000085a7 */ /* 0x000ea400080010ff */
[----:B--2---:R-:W-:Y:S05]  /*89e0*/  @!P0 BRA `(.L_x_148) ;  /* 0xfffffffc00f08947 */ /* 0x004fea000383ffff */
[----:B------:R-:W-:Y:S05]  /*89f0*/  BRA `(.L_x_149) ;  /* 0xffffffb800907947 */ /* 0x000fea000383ffff */
.L_x_74:
[----:B------:R-:W-:Y:S07]  /*8a00*/  MOV R0, UR7 ;  /* 0x0000000700007c02 */ /* 0x000fee0008000f00 */
.L_x_150:
[----:B-1----:R1:W2:Y:S02]  /*8a10*/  SYNCS.PHASECHK.TRANS64.TRYWAIT P0, [R0+URZ+0x50], R14 ;  /* 0x0000500e000075a7 */ /* 0x0022a400080011ff */
[----:B--2---:R-:W-:Y:S05]  /*8a20*/  @!P0 NANOSLEEP.SYNCS 0x989680 ;  /* 0x009896800000895d */ /* 0x004fea0003900000 */
[----:B------:R-:W2:Y:S02]  /*8a30*/  @!P0 SYNCS.PHASECHK.TRANS64 P0, [R0+URZ+0x50], R14 ;  /* 0x0000500e000085a7 */ /* 0x000ea400080010ff */
[----:B--2---:R-:W-:Y:S05]  /*8a40*/  @!P0 BRA `(.L_x_150) ;  /* 0xfffffffc00f08947 */ /* 0x004fea000383ffff */
[----:B------:R-:W-:Y:S05]  /*8a50*/  BRA `(.L_x_151) ;  /* 0xffffffb800cc7947 */ /* 0x000fea000383ffff */
.L_x_75:
[----:B------:R-:W-:Y:S07]  /*8a60*/  MOV R0, UR7 ;  /* 0x0000000700007c02 */ /* 0x000fee0008000f00 */
.L_x_152:
[----:B-1----:R1:W2:Y:S02]  /*8a70*/  SYNCS.PHASECHK.TRANS64.TRYWAIT P0, [R0+URZ+0x58], R14 ;  /* 0x0000580e000075a7 */ /* 0x0022a400080011ff */
[----:B--2---:R-:W-:Y:S05]  /*8a80*/  @!P0 NANOSLEEP.SYNCS 0x989680 ;  /* 0x009896800000895d */ /* 0x004fea0003900000 */
[----:B------:R-:W2:Y:S02]  /*8a90*/  @!P0 SYNCS.PHASECHK.TRANS64 P0, [R0+URZ+0x58], R14 ;  /* 0x0000580e000085a7 */ /* 0x000ea400080010ff */
[----:B--2---:R-:W-:Y:S05]  /*8aa0*/  @!P0 BRA `(.L_x_152) ;  /* 0xfffffffc00f08947 */ /* 0x004fea000383ffff */
[----:B------:R-:W-:Y:S05]  /*8ab0*/  BRA `(.L_x_153) ;  /* 0xffffffbc00507947 */ /* 0x000fea000383ffff */
.L_x_77:
[----:B------:R-:W-:-:S07]  /*8ac0*/  MOV R0, UR7 ;  /* 0x0000000700007c02 */ /* 0x000fce0008000f00 */
.L_x_154:
[----:B-1----:R1:W3:Y:S02]  /*8ad0*/  SYNCS.PHASECHK.TRANS64.TRYWAIT P0, [R0+URZ+0x48], R2 ;  /* 0x00004802000075a7 */ /* 0x0022e400080011ff */
[----:B---3--:R-:W-:Y:S05]  /*8ae0*/  @!P0 NANOSLEEP.SYNCS 0x989680 ;  /* 0x009896800000895d */ /* 0x008fea0003900000 */
[----:B------:R-:W3:Y:S02]  /*8af0*/  @!P0 SYNCS.PHASECHK.TRANS64 P0, [R0+URZ+0x48], R2 ;  /* 0x00004802000085a7 */ /* 0x000ee400080010ff */
[----:B---3--:R-:W-:Y:S05]  /*8b00*/  @!P0 BRA `(.L_x_154) ;  /* 0xfffffffc00f08947 */ /* 0x008fea000383ffff */
[----:B------:R-:W-:Y:S05]  /*8b10*/  BRA `(.L_x_155) ;  /* 0xffffffbc00c07947 */ /* 0x000fea000383ffff */
.L_x_78:
[----:B-1----:R-:W-:-:S07]  /*8b20*/  MOV R0, UR7 ;  /* 0x0000000700007c02 */ /* 0x002fce0008000f00 */
.L_x_156:
[----:B-1----:R1:W3:Y:S02]  /*8b30*/  SYNCS.PHASECHK.TRANS64.TRYWAIT P0, [R0+URZ+0x50], R2 ;  /* 0x00005002000075a7 */ /* 0x0022e400080011ff */
[----:B---3--:R-:W-:Y:S05]  /*8b40*/  @!P0 NANOSLEEP.SYNCS 0x989680 ;  /* 0x009896800000895d */ /* 0x008fea0003900000 */
[----:B------:R-:W3:Y:S02]  /*8b50*/  @!P0 SYNCS.PHASECHK.TRANS64 P0, [R0+URZ+0x50], R2 ;  /* 0x00005002000085a7 */ /* 0x000ee400080010ff */
[----:B---3--:R-:W-:Y:S05]  /*8b60*/  @!P0 BRA `(.L_x_156) ;  /* 0xfffffffc00f08947 */ /* 0x008fea000383ffff */
[----:B------:R-:W-:Y:S05]  /*8b70*/  BRA `(.L_x_157) ;  /* 0xffffffbc00b07947 */ /* 0x000fea000383ffff */
.L_x_80:
[----:B--2---:R2:W4:Y:S02]  /*8b80*/  SYNCS.PHASECHK.TRANS64.TRYWAIT P0, [R0+URZ+0x70], R2 ;  /* 0x00007002000075a7 */ /* 0x00452400080011ff */
[----:B----4-:R-:W-:Y:S05]  /*8b90*/  @!P0 NANOSLEEP.SYNCS 0x989680 ;  /* 0x009896800000895d */ /* 0x010fea0003900000 */
[----:B------:R-:W4:Y:S02]  /*8ba0*/  @!P0 SYNCS.PHASECHK.TRANS64 P0, [R0+URZ+0x70], R2 ;  /* 0x00007002000085a7 */ /* 0x000f2400080010ff */
[----:B----4-:R-:W-:Y:S05]  /*8bb0*/  @!P0 BRA `(.L_x_80) ;  /* 0xfffffffc00f08947 */ /* 0x010fea000383ffff */
[----:B------:R-:W-:Y:S05]  /*8bc0*/  BRA `(.L_x_158) ;  /* 0xffffffc000847947 */ /* 0x000fea000383ffff */
.L_x_91:
[----:B-1----:R-:W-:Y:S04]  /*8bd0*/  MOV R0, UR48 ;  /* 0x0000003000007c02 */ /* 0x002fe80008000f00 */
[----:B------:R1:W3:Y:S03]  /*8be0*/  SYNCS.PHASECHK.TRANS64.TRYWAIT P1, [R0+URZ+0x30], R3 ;  /* 0x00003003000075a7 */ /* 0x0002e600080211ff */
[----:B---3--:R-:W-:Y:S05]  /*8bf0*/  @!P1 NANOSLEEP.SYNCS 0x989680 ;  /* 0x009896800000995d */ /* 0x008fea0003900000 */
[----:B------:R-:W3:Y:S02]  /*8c00*/  @!P1 SYNCS.PHASECHK.TRANS64 P1, [R0+URZ+0x30], R3 ;  /* 0x00003003000095a7 */ /* 0x000ee400080210ff */
[----:B---3--:R-:W-:Y:S05]  /*8c10*/  @!P1 BRA `(.L_x_91) ;  /* 0xfffffffc00ec9947 */ /* 0x008fea000383ffff */
[----:B------:R-:W-:Y:S05]  /*8c20*/  BRA `(.L_x_90) ;  /* 0xffffffcc00b87947 */ /* 0x000fea000383ffff */
.L_x_93:
[----:B-1----:R1:W2:Y:S02]  /*8c30*/  SYNCS.PHASECHK.TRANS64.TRYWAIT P0, [R64+URZ+0x90], R2 ;  /* 0x00009002400075a7 */ /* 0x0022a400080011ff */
[----:B--2---:R-:W-:Y:S05]  /*8c40*/  @!P0 NANOSLEEP.SYNCS 0x989680 ;  /* 0x009896800000895d */ /* 0x004fea0003900000 */
[----:B------:R-:W2:Y:S02]  /*8c50*/  @!P0 SYNCS.PHASECHK.TRANS64 P0, [R64+URZ+0x90], R2 ;  /* 0x00009002400085a7 */ /* 0x000ea400080010ff */
[----:B--2---:R-:W-:Y:S05]  /*8c60*/  @!P0 BRA `(.L_x_93) ;  /* 0xfffffffc00f08947 */ /* 0x004fea000383ffff */
[----:B------:R-:W-:Y:S05]  /*8c70*/  BRA `(.L_x_92) ;  /* 0xffffffcc00e47947 */ /* 0x000fea000383ffff */
.L_x_102:
[----:B--2---:R2:W3:Y:S02]  /*8c80*/  SYNCS.PHASECHK.TRANS64.TRYWAIT P0, [R2+URZ+0x30], R0 ;  /* 0x00003000020075a7 */ /* 0x0044e400080011ff */
[----:B---3--:R-:W-:Y:S05]  /*8c90*/  @!P0 NANOSLEEP.SYNCS 0x989680 ;  /* 0x009896800000895d */ /* 0x008fea0003900000 */
[----:B------:R-:W3:Y:S02]  /*8ca0*/  @!P0 SYNCS.PHASECHK.TRANS64 P0, [R2+URZ+0x30], R0 ;  /* 0x00003000020085a7 */ /* 0x000ee400080010ff */
[----:B---3--:R-:W-:Y:S05]  /*8cb0*/  @!P0 BRA `(.L_x_102) ;  /* 0xfffffffc00f08947 */ /* 0x008fea000383ffff */
[----:B------:R-:W-:Y:S05]  /*8cc0*/  BRA `(.L_x_101) ;  /* 0xffffffd800cc7947 */ /* 0x000fea000383ffff */
.L_x_111:
[----:B--2---:R2:W3:Y:S02]  /*8cd0*/  SYNCS.PHASECHK.TRANS64.TRYWAIT P0, [R4+URZ+0x30], R0 ;  /* 0x00003000040075a7 */ /* 0x0044e400080011ff */
[----:B---3--:R-:W-:Y:S05]  /*8ce0*/  @!P0 NANOSLEEP.SYNCS 0x989680 ;  /* 0x009896800000895d */ /* 0x008fea0003900000 */
[----:B------:R-:W3:Y:S02]  /*8cf0*/  @!P0 SYNCS.PHASECHK.TRANS64 P0, [R4+URZ+0x30], R0 ;  /* 0x00003000040085a7 */ /* 0x000ee400080010ff */
[----:B---3--:R-:W-:Y:S05]  /*8d00*/  @!P0 BRA `(.L_x_111) ;  /* 0xfffffffc00f08947 */ /* 0x008fea000383ffff */
[----:B------:R-:W-:Y:S05]  /*8d10*/  BRA `(.L_x_110) ;  /* 0xffffffe400d87947 */ /* 0x000fea000383ffff */
        .weak           $__internal_0_$__cuda_sm10x_tcgen05_guardrail_trap_col_being_dealloced_not_returned_by_alloc
        .type           $__internal_0_$__cuda_sm10x_tcgen05_guardrail_trap_col_being_dealloced_not_returned_by_alloc,@function
        .size           $__internal_0_$__cuda_sm10x_tcgen05_guardrail_trap_col_being_dealloced_not_returned_by_alloc,($__internal_1_$__cuda_sm10x_tcgen05_guardrail_trap_phase_invalid_during_alloc - $__internal_0_$__cuda_sm10x_tcgen05_guardrail_trap_col_being_dealloced_not_returned_by_alloc)
$__internal_0_$__cuda_sm10x_tcgen05_guardrail_trap_col_being_dealloced_not_returned_by_alloc:
[----:B------:R-:W-:Y:S05]  /*8d20*/  BPT.TRAP 0x1 ;  /* 0x000000040000795c */ /* 0x000fea0000300000 */
[----:B------:R-:W-:-:S04]  /*8d30*/  HFMA2 R3, -RZ, RZ, 0, 0 ;  /* 0x00000000ff037431 */ /* 0x000fc800000001ff */
[----:B------:R-:W-:Y:S05]  /*8d40*/  RET.REL.NODEC R2 `(_ZN7cutlass13device_kernelINS_4gemm6kernel13GemmUniversalIN4cute5tupleIJiiiiEEENS1_10collective13CollectiveMmaINS1_35MainloopSm100TmaUmmaWarpSpecializedILi3ELi2ELi4ENS5_IJNS4_1CILi1EEESB_SB_EEEEENS5_IJNSA_ILi64EEENSA_ILi192EEENSA_ILi128EEEEEENS_6half_tENS5_IJlSB_lEEESI_SJ_NS4_8TiledMMAINS4_8MMA_AtomIJNS4_20SM100_MMA_F16BF16_SSISI_SI_fLi64ELi192ELNS4_4UMMA5MajorE0ELSO_0ELNSN_7ScaleInE0ELSP_0EEEEEENS4_6LayoutISC_NS5_IJNSA_ILi0EEEST_ST_EEEEENS5_IJNS4_10UnderscoreESW_SW_EEEEENS4_13SM90_TMA_LOADENS4_14ComposedLayoutINS4_7SwizzleILi3ELi4ELi3EEENS4_18smem_ptr_flag_bitsILi16EEENSS_INS5_IJNSA_ILi8EEESE_EEENS5_IJSE_SB_EEEEEEEvNS4_8identityESZ_S19_vS1A_EENS_8epilogue10collective18CollectiveEpilogueINS1C_23Sm100TmaWarpSpecializedILi3ELi2ELi32ELb1ELb0EEEJSH_NS5_IJNSS_ISE_SB_EES1H_EEESI_SJ_SI_SJ_NS1C_6fusion15FusionCallbacksIS1G_NS1J_17LinearCombinationISI_fSI_fLNS_15FloatRoundStyleE2EEESH_S1I_JEEENS4_5SM1004TMEM4LOAD26SM100_TMEM_LOAD_16dp256b8xESZ_S19_NS4_17SM75_U32x4_LDSM_NENS4_14SM90_TMA_STOREES19_NS4_17SM90_U32x4_STSM_NENS4_39AutoVectorizingCopyWithAssumedAlignmentILi128EEEEEEvvEEEEvNT_6ParamsE) ;  /* 0xffffff7002ac7950 */ /* 0x000fea0003c3ffff */
        .weak           $__internal_1_$__cuda_sm10x_tcgen05_guardrail_trap_phase_invalid_during_alloc
        .type           $__internal_1_$__cuda_sm10x_tcgen05_guardrail_trap_phase_invalid_during_alloc,@function
        .size           $__internal_1_$__cuda_sm10x_tcgen05_guardrail_trap_phase_invalid_during_alloc,($__internal_2_$__cuda_sm10x_tcgen05_guardrail_trap_unallocated_columns_being_dealloced - $__internal_1_$__cuda_sm10x_tcgen05_guardrail_trap_phase_invalid_during_alloc)
$__internal_1_$__cuda_sm10x_tcgen05_guardrail_trap_phase_invalid_during_alloc:
[----:B------:R-:W-:Y:S05]  /*8d50*/  BPT.TRAP 0x1 ;  /* 0x000000040000795c */ /* 0x000fea0000300000 */
[----:B------:R-:W-:-:S04]  /*8d60*/  MOV R3, 0x0 ;  /* 0x0000000000037802 */ /* 0x000fc80000000f00 */
[----:B------:R-:W-:Y:S05]  /*8d70*/  RET.REL.NODEC R2 `(_ZN7cutlass13device_kernelINS_4gemm6kernel13GemmUniversalIN4cute5tupleIJiiiiEEENS1_10collective13CollectiveMmaINS1_35MainloopSm100TmaUmmaWarpSpecializedILi3ELi2ELi4ENS5_IJNS4_1CILi1EEESB_SB_EEEEENS5_IJNSA_ILi64EEENSA_ILi192EEENSA_ILi128EEEEEENS_6half_tENS5_IJlSB_lEEESI_SJ_NS4_8TiledMMAINS4_8MMA_AtomIJNS4_20SM100_MMA_F16BF16_SSISI_SI_fLi64ELi192ELNS4_4UMMA5MajorE0ELSO_0ELNSN_7ScaleInE0ELSP_0EEEEEENS4_6LayoutISC_NS5_IJNSA_ILi0EEEST_ST_EEEEENS5_IJNS4_10UnderscoreESW_SW_EEEEENS4_13SM90_TMA_LOADENS4_14ComposedLayoutINS4_7SwizzleILi3ELi4ELi3EEENS4_18smem_ptr_flag_bitsILi16EEENSS_INS5_IJNSA_ILi8EEESE_EEENS5_IJSE_SB_EEEEEEEvNS4_8identityESZ_S19_vS1A_EENS_8epilogue10collective18CollectiveEpilogueINS1C_23Sm100TmaWarpSpecializedILi3ELi2ELi32ELb1ELb0EEEJSH_NS5_IJNSS_ISE_SB_EES1H_EEESI_SJ_SI_SJ_NS1C_6fusion15FusionCallbacksIS1G_NS1J_17LinearCombinationISI_fSI_fLNS_15FloatRoundStyleE2EEESH_S1I_JEEENS4_5SM1004TMEM4LOAD26SM100_TMEM_LOAD_16dp256b8xESZ_S19_NS4_17SM75_U32x4_LDSM_NENS4_14SM90_TMA_STOREES19_NS4_17SM90_U32x4_STSM_NENS4_39AutoVectorizingCopyWithAssumedAlignmentILi128EEEEEEvvEEEEvNT_6ParamsE) ;  /* 0xffffff7002a07950 */ /* 0x000fea0003c3ffff */
        .weak           $__internal_2_$__cuda_sm10x_tcgen05_guardrail_trap_unallocated_columns_being_dealloced
        .type           $__internal_2_$__cuda_sm10x_tcgen05_guardrail_trap_unallocated_columns_being_dealloced,@function
        .size           $__internal_2_$__cuda_sm10x_tcgen05_guardrail_trap_unallocated_columns_being_dealloced,(.L_x_160 - $__internal_2_$__cuda_sm10x_tcgen05_guardrail_trap_unallocated_columns_being_dealloced)
$__internal_2_$__cuda_sm10x_tcgen05_guardrail_trap_unallocated_columns_being_dealloced:
[----:B------:R-:W-:Y:S05]  /*8d80*/  BPT.TRAP 0x1 ;  /* 0x000000040000795c */ /* 0x000fea0000300000 */
[----:B------:R-:W-:-:S04]  /*8d90*/  HFMA2 R3, -RZ, RZ, 0, 0 ;  /* 0x00000000ff037431 */ /* 0x000fc800000001ff */
[----:B------:R-:W-:Y:S05]  /*8da0*/  RET.REL.NODEC R2 `(_ZN7cutlass13device_kernelINS_4gemm6kernel13GemmUniversalIN4cute5tupleIJiiiiEEENS1_10collective13CollectiveMmaINS1_35MainloopSm100TmaUmmaWarpSpecializedILi3ELi2ELi4ENS5_IJNS4_1CILi1EEESB_SB_EEEEENS5_IJNSA_ILi64EEENSA_ILi192EEENSA_ILi128EEEEEENS_6half_tENS5_IJlSB_lEEESI_SJ_NS4_8TiledMMAINS4_8MMA_AtomIJNS4_20SM100_MMA_F16BF16_SSISI_SI_fLi64ELi192ELNS4_4UMMA5MajorE0ELSO_0ELNSN_7ScaleInE0ELSP_0EEEEEENS4_6LayoutISC_NS5_IJNSA_ILi0EEEST_ST_EEEEENS5_IJNS4_10UnderscoreESW_SW_EEEEENS4_13SM90_TMA_LOADENS4_14ComposedLayoutINS4_7SwizzleILi3ELi4ELi3EEENS4_18smem_ptr_flag_bitsILi16EEENSS_INS5_IJNSA_ILi8EEESE_EEENS5_IJSE_SB_EEEEEEEvNS4_8identityESZ_S19_vS1A_EENS_8epilogue10collective18CollectiveEpilogueINS1C_23Sm100TmaWarpSpecializedILi3ELi2ELi32ELb1ELb0EEEJSH_NS5_IJNSS_ISE_SB_EES1H_EEESI_SJ_SI_SJ_NS1C_6fusion15FusionCallbacksIS1G_NS1J_17LinearCombinationISI_fSI_fLNS_15FloatRoundStyleE2EEESH_S1I_JEEENS4_5SM1004TMEM4LOAD26SM100_TMEM_LOAD_16dp256b8xESZ_S19_NS4_17SM75_U32x4_LDSM_NENS4_14SM90_TMA_STOREES19_NS4_17SM90_U32x4_STSM_NENS4_39AutoVectorizingCopyWithAssumedAlignmentILi128EEEEEEvvEEEEvNT_6ParamsE) ;  /* 0xffffff7002947950 */ /* 0x000fea0003c3ffff */
.L_x_159:
[----:B------:R-:W-:-:S00]  /*8db0*/  BRA `(.L_x_159) ;  /* 0xfffffffc00fc7947 */ /* 0x000fc0000383ffff */
[----:B------:R-:W-:-:S00]  /*8dc0*/  NOP ;  /* 0x0000000000007918 */ /* 0x000fc00000000000 */
        /* <DEDUP_REMOVED lines=11> */
.L_x_160:


//--------------------- .nv.global.init           --------------------------
	.section	.nv.global.init,"aw",@progbits
.nv.global.init:
	.type		$str$27,@object
	.size		$str$27,($str$28 - $str$27)
$str$27:
        /*0000*/ 	.byte	0x28, 0x61, 0x64, 0x64, 0x72, 0x65, 0x73, 0x73, 0x20, 0x26, 0x20, 0x6d, 0x61, 0x73, 0x6b, 0x29
        /*0010*/ 	.byte	0x20, 0x3d, 0x3d, 0x20, 0x30, 0x00
	.type		$str$28,@object
	.size		$str$28,($str$26 - $str$28)
$str$28:
        /*0016*/ 	.byte	0x2f, 0x74, 0x6d, 0x70, 0x2f, 0x63, 0x75, 0x74, 0x6c, 0x61, 0x73, 0x73, 0x5f, 0x73, 0x77, 0x65
        /*0026*/ 	.byte	0x65, 0x70, 0x5f, 0x73, 0x72, 0x63, 0x2f, 0x69, 0x6e, 0x63, 0x6c, 0x75, 0x64, 0x65, 0x2f, 0x63
        /*0036*/ 	.byte	0x75, 0x74, 0x65, 0x2f, 0x70, 0x6f, 0x69, 0x6e, 0x74, 0x65, 0x72, 0x5f, 0x66, 0x6c, 0x61, 0x67
        /*0046*/ 	.byte	0x67, 0x65, 0x64, 0x2e, 0x68, 0x70, 0x70, 0x00
	.type		$str$26,@object
	.size		$str$26,($str$25 - $str$26)
$str$26:
        /*004e*/ 	.byte	0x2f, 0x74, 0x6d, 0x70, 0x2f, 0x63, 0x75, 0x74, 0x6c, 0x61, 0x73, 0x73, 0x5f, 0x73, 0x77, 0x65
        /*005e*/ 	.byte	0x65, 0x70, 0x5f, 0x73, 0x72, 0x63, 0x2f, 0x69, 0x6e, 0x63, 0x6c, 0x75, 0x64, 0x65, 0x2f, 0x63
        /*006e*/ 	.byte	0x75, 0x74, 0x65, 0x2f, 0x61, 0x74, 0x6f, 0x6d, 0x2f, 0x63, 0x6f, 0x70, 0x79, 0x5f, 0x74, 0x72
        /*007e*/ 	.byte	0x61, 0x69, 0x74, 0x73, 0x5f, 0x73, 0x6d, 0x31, 0x30, 0x30, 0x2e, 0x68, 0x70, 0x70, 0x00
	.type		$str$25,@object
	.size		$str$25,(__unnamed_1 - $str$25)
$str$25:
        /*008d*/ 	.byte	0x28, 0x28, 0x75, 0x69, 0x6e, 0x74, 0x33, 0x32, 0x5f, 0x74, 0x28, 0x74, 0x68, 0x72, 0x65, 0x61
        /*009d*/ 	.byte	0x64, 0x49, 0x64, 0x78, 0x2e, 0x78, 0x29, 0x20, 0x2f, 0x20, 0x33, 0x32, 0x29, 0x20, 0x25, 0x20
        /*00ad*/ 	.byte	0x34, 0x29, 0x20, 0x3d, 0x3d, 0x20, 0x28, 0x28, 0x28, 0x74, 0x6d, 0x65, 0x6d, 0x5f, 0x61, 0x64
        /*00bd*/ 	.byte	0x64, 0x72, 0x20, 0x3e, 0x3e, 0x20, 0x31, 0x36, 0x29, 0x20, 0x2f, 0x20, 0x33, 0x32, 0x29, 0x20
        /*00cd*/ 	.byte	0x25, 0x20, 0x34, 0x29, 0x00
	.type		__unnamed_1,@object
	.size		__unnamed_1,(__unnamed_2 - __unnamed_1)
__unnamed_1:
        /*00d2*/ 	.byte	0x61, 0x75, 0x74, 0x6f, 0x20, 0x63, 0x75, 0x74, 0x65, 0x3a, 0x3a, 0x61, 0x73, 0x5f, 0x70, 0x6f
        /* <DEDUP_REMOVED lines=24> */
        /*0262*/ 	.byte	0x3e, 0x3e, 0x3e, 0x5d, 0x00
	.type		__unnamed_2,@object
	.size		__unnamed_2,(.L_2 - __unnamed_2)
__unnamed_2:
        /* <DEDUP_REMOVED lines=46> */
        /*0547*/ 	.byte	0x75, 0x74, 0x65, 0x3a, 0x3a, 0x43, 0x3c, 0x30, 0x3e, 0x3e, 0x3e, 0x3e, 0x5d, 0x00
.L_2:


//--------------------- .nv.shared._ZN7cutlass13device_kernelINS_4gemm6kernel13GemmUniversalIN4cute5tupleIJiiiiEEENS1_10collective13CollectiveMmaINS1_35MainloopSm100TmaUmmaWarpSpecializedILi3ELi2ELi4ENS5_IJNS4_1CILi1EEESB_SB_EEEEENS5_IJNSA_ILi64EEENSA_ILi192EEENSA_ILi128EEEEEENS_6half_tENS5_IJlSB_lEEESI_SJ_NS4_8TiledMMAINS4_8MMA_AtomIJNS4_20SM100_MMA_F16BF16_SSISI_SI_fLi64ELi192ELNS4_4UMMA5MajorE0ELSO_0ELNSN_7ScaleInE0ELSP_0EEEEEENS4_6LayoutISC_NS5_IJNSA_ILi0EEEST_ST_EEEEENS5_IJNS4_10UnderscoreESW_SW_EEEEENS4_13SM90_TMA_LOADENS4_14ComposedLayoutINS4_7SwizzleILi3ELi4ELi3EEENS4_18smem_ptr_flag_bitsILi16EEENSS_INS5_IJNSA_ILi8EEESE_EEENS5_IJSE_SB_EEEEEEEvNS4_8identityESZ_S19_vS1A_EENS_8epilogue10collective18CollectiveEpilogueINS1C_23Sm100TmaWarpSpecializedILi3ELi2ELi32ELb1ELb0EEEJSH_NS5_IJNSS_ISE_SB_EES1H_EEESI_SJ_SI_SJ_NS1C_6fusion15FusionCallbacksIS1G_NS1J_17LinearCombinationISI_fSI_fLNS_15FloatRoundStyleE2EEESH_S1I_JEEENS4_5SM1004TMEM4LOAD26SM100_TMEM_LOAD_16dp256b8xESZ_S19_NS4_17SM75_U32x4_LDSM_NENS4_14SM90_TMA_STOREES19_NS4_17SM90_U32x4_STSM_NENS4_39AutoVectorizingCopyWithAssumedAlignmentILi128EEEEEEvvEEEEvNT_6ParamsE --------------------------
	.section	.nv.shared._ZN7cutlass13device_kernelINS_4gemm6kernel13GemmUniversalIN4cute5tupleIJiiiiEEENS1_10collective13CollectiveMmaINS1_35MainloopSm100TmaUmmaWarpSpecializedILi3ELi2ELi4ENS5_IJNS4_1CILi1EEESB_SB_EEEEENS5_IJNSA_ILi64EEENSA_ILi192EEENSA_ILi128EEEEEENS_6half_tENS5_IJlSB_lEEESI_SJ_NS4_8TiledMMAINS4_8MMA_AtomIJNS4_20SM100_MMA_F16BF16_SSISI_SI_fLi64ELi192ELNS4_4UMMA5MajorE0ELSO_0ELNSN_7ScaleInE0ELSP_0EEEEEENS4_6LayoutISC_NS5_IJNSA_ILi0EEEST_ST_EEEEENS5_IJNS4_10UnderscoreESW_SW_EEEEENS4_13SM90_TMA_LOADENS4_14ComposedLayoutINS4_7SwizzleILi3ELi4ELi3EEENS4_18smem_ptr_flag_bitsILi16EEENSS_INS5_IJNSA_ILi8EEESE_EEENS5_IJSE_SB_EEEEEEEvNS4_8identityESZ_S19_vS1A_EENS_8epilogue10collective18CollectiveEpilogueINS1C_23Sm100TmaWarpSpecializedILi3ELi2ELi32ELb1ELb0EEEJSH_NS5_IJNSS_ISE_SB_EES1H_EEESI_SJ_SI_SJ_NS1C_6fusion15FusionCallbacksIS1G_NS1J_17LinearCombinationISI_fSI_fLNS_15FloatRoundStyleE2EEESH_S1I_JEEENS4_5SM1004TMEM4LOAD26SM100_TMEM_LOAD_16dp256b8xESZ_S19_NS4_17SM75_U32x4_LDSM_NENS4_14SM90_TMA_STOREES19_NS4_17SM90_U32x4_STSM_NENS4_39AutoVectorizingCopyWithAssumedAlignmentILi128EEEEEEvvEEEEvNT_6ParamsE,"aw",@nobits
	.sectionflags	@""
	.align	16
	.zero		1024


//--------------------- .nv.shared.reserved.0     --------------------------
	.section	.nv.shared.reserved.0,"aw",@nobits
	.weak		__nv_reservedSMEM_offset_0_alias
	.size		__nv_reservedSMEM_offset_0_alias, 0, 64
	.other		__nv_reservedSMEM_offset_0_alias,@"STO_CUDA_RESERVED_SHARED STV_DEFAULT"
__nv_reservedSMEM_offset_0_alias:
	.zero		0
.nv.shared.reserved.0:
	.zero		64
	.weak		__nv_reservedSMEM_tcgen05_partition
	.type		__nv_reservedSMEM_tcgen05_partition,@object
	.size		__nv_reservedSMEM_tcgen05_partition,(.L_0 - __nv_reservedSMEM_tcgen05_partition)
__nv_reservedSMEM_tcgen05_partition:
	.zero		32
.L_0:


//--------------------- .nv.global                --------------------------
	.section	.nv.global,"aw",@nobits
.nv.global:
	.type		_ZN39_INTERNAL_4f596e5e_4_k_cu_c48d5806_64084cute1_E,@object
	.size		_ZN39_INTERNAL_4f596e5e_4_k_cu_c48d5806_64084cute1_E,(_ZN39_INTERNAL_4f596e5e_4_k_cu_c48d5806_64084cuda3std3__45__cpo6cbeginE - _ZN39_INTERNAL_4f596e5e_4_k_cu_c48d5806_64084cute1_E)
_ZN39_INTERNAL_4f596e5e_4_k_cu_c48d5806_64084cute1_E:
	.zero		1
	.type		_ZN39_INTERNAL_4f596e5e_4_k_cu_c48d5806_64084cuda3std3__45__cpo6cbeginE,@object
	.size		_ZN39_INTERNAL_4f596e5e_4_k_cu_c48d5806_64084cuda3std3__45__cpo6cbeginE,(_ZN39_INTERNAL_4f596e5e_4_k_cu_c48d5806_64084cuda3std3__48in_placeE - _ZN39_INTERNAL_4f596e5e_4_k_cu_c48d5806_64084cuda3std3__45__cpo6cbeginE)
_ZN39_INTERNAL_4f596e5e_4_k_cu_c48d5806_64084cuda3std3__45__cpo6cbeginE:
	.zero		1
	.type		_ZN39_INTERNAL_4f596e5e_4_k_cu_c48d5806_64084cuda3std3__48in_placeE,@object
	.size		_ZN39_INTERNAL_4f596e5e_4_k_cu_c48d5806_64084cuda3std3__48in_placeE,(_ZN39_INTERNAL_4f596e5e_4_k_cu_c48d5806_64084cuda3std6ranges3__45__cpo9iter_moveE - _ZN39_INTERNAL_4f596e5e_4_k_cu_c48d5806_64084cuda3std3__48in_placeE)
_ZN39_INTERNAL_4f596e5e_4_k_cu_c48d5806_64084cuda3std3__48in_placeE:
	.zero		1
	.type		_ZN39_INTERNAL_4f596e5e_4_k_cu_c48d5806_64084cuda3std6ranges3__45__cpo9iter_moveE,@object
	.size		_ZN39_INTERNAL_4f596e5e_4_k_cu_c48d5806_64084cuda3std6ranges3__45__cpo9iter_moveE,(_ZN39_INTERNAL_4f596e5e_4_k_cu_c48d5806_64084cuda3std3__45__cpo5beginE - _ZN39_INTERNAL_4f596e5e_4_k_cu_c48d5806_64084cuda3std6ranges3__45__cpo9iter_moveE)
_ZN39_INTERNAL_4f596e5e_4_k_cu_c48d5806_64084cuda3std6ranges3__45__cpo9iter_moveE:
	.zero		1
	.type		_ZN39_INTERNAL_4f596e5e_4_k_cu_c48d5806_64084cuda3std3__45__cpo5beginE,@object
	.size		_ZN39_INTERNAL_4f596e5e_4_k_cu_c48d5806_64084cuda3std3__45__cpo5beginE,(_ZN39_INTERNAL_4f596e5e_4_k_cu_c48d5806_64084cuda3std3__441_GLOBAL__N__4f596e5e_4_k_cu_c48d5806_64086ignoreE - _ZN39_INTERNAL_4f596e5e_4_k_cu_c48d5806_64084cuda3std3__45__cpo5beginE)
_ZN39_INTERNAL_4f596e5e_4_k_cu_c48d5806_64084cuda3std3__45__cpo5beginE:
	.zero		1
	.type		_ZN39_INTERNAL_4f596e5e_4_k_cu_c48d5806_64084cuda3std3__441_GLOBAL__N__4f596e5e_4_k_cu_c48d5806_64086ignoreE,@object
	.size		_ZN39_INTERNAL_4f596e5e_4_k_cu_c48d5806_64084cuda3std3__441_GLOBAL__N__4f596e5e_4_k_cu_c48d5806_64086ignoreE,(_ZN39_INTERNAL_4f596e5e_4_k_cu_c48d5806_64084cute7productE - _ZN39_INTERNAL_4f596e5e_4_k_cu_c48d5806_64084cuda3std3__441_GLOBAL__N__4f596e5e_4_k_cu_c48d5806_64086ignoreE)
_ZN39_INTERNAL_4f596e5e_4_k_cu_c48d5806_64084cuda3std3__441_GLOBAL__N__4f596e5e_4_k_cu_c48d5806_64086ignoreE:
	.zero		1
	.type		_ZN39_INTERNAL_4f596e5e_4_k_cu_c48d5806_64084cute7productE,@object
	.size		_ZN39_INTERNAL_4f596e5e_4_k_cu_c48d5806_64084cute7productE,(_ZN39_INTERNAL_4f596e5e_4_k_cu_c48d5806_64084cuda3std3__45__cpo3endE - _ZN39_INTERNAL_4f596e5e_4_k_cu_c48d5806_64084cute7productE)
_ZN39_INTERNAL_4f596e5e_4_k_cu_c48d5806_64084cute7productE:
	.zero		1
	.type		_ZN39_INTERNAL_4f596e5e_4_k_cu_c48d5806_64084cuda3std3__45__cpo3endE,@object
	.size		_ZN39_INTERNAL_4f596e5e_4_k_cu_c48d5806_64084cuda3std3__45__cpo3endE,(_ZN39_INTERNAL_4f596e5e_4_k_cu_c48d5806_64084cuda3std3__419piecewise_constructE - _ZN39_INTERNAL_4f596e5e_4_k_cu_c48d5806_64084cuda3std3__45__cpo3endE)
_ZN39_INTERNAL_4f596e5e_4_k_cu_c48d5806_64084cuda3std3__45__cpo3endE:
	.zero		1
	.type		_ZN39_INTERNAL_4f596e5e_4_k_cu_c48d5806_64084cuda3std3__419piecewise_constructE,@object
	.size		_ZN39_INTERNAL_4f596e5e_4_k_cu_c48d5806_64084cuda3std3__419piecewise_constructE,(_ZN39_INTERNAL_4f596e5e_4_k_cu_c48d5806_64084cuda3std3__45__cpo4cendE - _ZN39_INTERNAL_4f596e5e_4_k_cu_c48d5806_64084cuda3std3__419piecewise_constructE)
_ZN39_INTERNAL_4f596e5e_4_k_cu_c48d5806_64084cuda3std3__419piecewise_constructE:
	.zero		1
	.type		_ZN39_INTERNAL_4f596e5e_4_k_cu_c48d5806_64084cuda3std3__45__cpo4cendE,@object
	.size		_ZN39_INTERNAL_4f596e5e_4_k_cu_c48d5806_64084cuda3std3__45__cpo4cendE,(_ZN39_INTERNAL_4f596e5e_4_k_cu_c48d5806_64084cuda3std6ranges3__45__cpo4swapE - _ZN39_INTERNAL_4f596e5e_4_k_cu_c48d5806_64084cuda3std3__45__cpo4cendE)
_ZN39_INTERNAL_4f596e5e_4_k_cu_c48d5806_64084cuda3std3__45__cpo4cendE:
	.zero		1
	.type		_ZN39_INTERNAL_4f596e5e_4_k_cu_c48d5806_64084cuda3std6ranges3__45__cpo4swapE,@object
	.size		_ZN39_INTERNAL_4f596e5e_4_k_cu_c48d5806_64084cuda3std6ranges3__45__cpo4swapE,(.L_10 - _ZN39_INTERNAL_4f596e5e_4_k_cu_c48d5806_64084cuda3std6ranges3__45__cpo4swapE)
_ZN39_INTERNAL_4f596e5e_4_k_cu_c48d5806_64084cuda3std6ranges3__45__cpo4swapE:
	.zero		1
.L_10:


//--------------------- .nv.constant0._ZN7cutlass13device_kernelINS_4gemm6kernel13GemmUniversalIN4cute5tupleIJiiiiEEENS1_10collective13CollectiveMmaINS1_35MainloopSm100TmaUmmaWarpSpecializedILi3ELi2ELi4ENS5_IJNS4_1CILi1EEESB_SB_EEEEENS5_IJNSA_ILi64EEENSA_ILi192EEENSA_ILi128EEEEEENS_6half_tENS5_IJlSB_lEEESI_SJ_NS4_8TiledMMAINS4_8MMA_AtomIJNS4_20SM100_MMA_F16BF16_SSISI_SI_fLi64ELi192ELNS4_4UMMA5MajorE0ELSO_0ELNSN_7ScaleInE0ELSP_0EEEEEENS4_6LayoutISC_NS5_IJNSA_ILi0EEEST_ST_EEEEENS5_IJNS4_10UnderscoreESW_SW_EEEEENS4_13SM90_TMA_LOADENS4_14ComposedLayoutINS4_7SwizzleILi3ELi4ELi3EEENS4_18smem_ptr_flag_bitsILi16EEENSS_INS5_IJNSA_ILi8EEESE_EEENS5_IJSE_SB_EEEEEEEvNS4_8identityESZ_S19_vS1A_EENS_8epilogue10collective18CollectiveEpilogueINS1C_23Sm100TmaWarpSpecializedILi3ELi2ELi32ELb1ELb0EEEJSH_NS5_IJNSS_ISE_SB_EES1H_EEESI_SJ_SI_SJ_NS1C_6fusion15FusionCallbacksIS1G_NS1J_17LinearCombinationISI_fSI_fLNS_15FloatRoundStyleE2EEESH_S1I_JEEENS4_5SM1004TMEM4LOAD26SM100_TMEM_LOAD_16dp256b8xESZ_S19_NS4_17SM75_U32x4_LDSM_NENS4_14SM90_TMA_STOREES19_NS4_17SM90_U32x4_STSM_NENS4_39AutoVectorizingCopyWithAssumedAlignmentILi128EEEEEEvvEEEEvNT_6ParamsE --------------------------
	.section	.nv.constant0._ZN7cutlass13device_kernelINS_4gemm6kernel13GemmUniversalIN4cute5tupleIJiiiiEEENS1_10collective13CollectiveMmaINS1_35MainloopSm100TmaUmmaWarpSpecializedILi3ELi2ELi4ENS5_IJNS4_1CILi1EEESB_SB_EEEEENS5_IJNSA_ILi64EEENSA_ILi192EEENSA_ILi128EEEEEENS_6half_tENS5_IJlSB_lEEESI_SJ_NS4_8TiledMMAINS4_8MMA_AtomIJNS4_20SM100_MMA_F16BF16_SSISI_SI_fLi64ELi192ELNS4_4UMMA5MajorE0ELSO_0ELNSN_7ScaleInE0ELSP_0EEEEEENS4_6LayoutISC_NS5_IJNSA_ILi0EEEST_ST_EEEEENS5_IJNS4_10UnderscoreESW_SW_EEEEENS4_13SM90_TMA_LOADENS4_14ComposedLayoutINS4_7SwizzleILi3ELi4ELi3EEENS4_18smem_ptr_flag_bitsILi16EEENSS_INS5_IJNSA_ILi8EEESE_EEENS5_IJSE_SB_EEEEEEEvNS4_8identityESZ_S19_vS1A_EENS_8epilogue10collective18CollectiveEpilogueINS1C_23Sm100TmaWarpSpecializedILi3ELi2ELi32ELb1ELb0EEEJSH_NS5_IJNSS_ISE_SB_EES1H_EEESI_SJ_SI_SJ_NS1C_6fusion15FusionCallbacksIS1G_NS1J_17LinearCombinationISI_fSI_fLNS_15FloatRoundStyleE2EEESH_S1I_JEEENS4_5SM1004TMEM4LOAD26SM100_TMEM_LOAD_16dp256b8xESZ_S19_NS4_17SM75_U32x4_LDSM_NENS4_14SM90_TMA_STOREES19_NS4_17SM90_U32x4_STSM_NENS4_39AutoVectorizingCopyWithAssumedAlignmentILi128EEEEEEvvEEEEvNT_6ParamsE,"a",@progbits
	.sectionflags	@""
	.align	4
.nv.constant0._ZN7cutlass13device_kernelINS_4gemm6kernel13GemmUniversalIN4cute5tupleIJiiiiEEENS1_10collective13CollectiveMmaINS1_35MainloopSm100TmaUmmaWarpSpecializedILi3ELi2ELi4ENS5_IJNS4_1CILi1EEESB_SB_EEEEENS5_IJNSA_ILi64EEENSA_ILi192EEENSA_ILi128EEEEEENS_6half_tENS5_IJlSB_lEEESI_SJ_NS4_8TiledMMAINS4_8MMA_AtomIJNS4_20SM100_MMA_F16BF16_SSISI_SI_fLi64ELi192ELNS4_4UMMA5MajorE0ELSO_0ELNSN_7ScaleInE0ELSP_0EEEEEENS4_6LayoutISC_NS5_IJNSA_ILi0EEEST_ST_EEEEENS5_IJNS4_10UnderscoreESW_SW_EEEEENS4_13SM90_TMA_LOADENS4_14ComposedLayoutINS4_7SwizzleILi3ELi4ELi3EEENS4_18smem_ptr_flag_bitsILi16EEENSS_INS5_IJNSA_ILi8EEESE_EEENS5_IJSE_SB_EEEEEEEvNS4_8identityESZ_S19_vS1A_EENS_8epilogue10collective18CollectiveEpilogueINS1C_23Sm100TmaWarpSpecializedILi3ELi2ELi32ELb1ELb0EEEJSH_NS5_IJNSS_ISE_SB_EES1H_EEESI_SJ_SI_SJ_NS1C_6fusion15FusionCallbacksIS1G_NS1J_17LinearCombinationISI_fSI_fLNS_15FloatRoundStyleE2EEESH_S1I_JEEENS4_5SM1004TMEM4LOAD26SM100_TMEM_LOAD_16dp256b8xESZ_S19_NS4_17SM75_U32x4_LDSM_NENS4_14SM90_TMA_STOREES19_NS4_17SM90_U32x4_STSM_NENS4_39AutoVectorizingCopyWithAssumedAlignmentILi128EEEEEEvvEEEEvNT_6ParamsE:
	.zero		2944


//--------------------- SYMBOLS --------------------------

	.type		.nv.reservedSmem.offset0,@object
	.size		.nv.reservedSmem.offset0,0x4
	.type		.nv.reservedSmem.cap,@object
	.size		.nv.reservedSmem.cap,0x4
	.type		__assertfail,@function
